//
// Generated by NVIDIA NVVM Compiler
//
// Compiler Build ID: CL-36424714
// Cuda compilation tools, release 13.0, V13.0.88
// Based on NVVM 20.0.0
//

.version 9.0
.target sm_100
.address_size 64

	// .globl	_Z22flash_attention_kernelPKfS0_S0_PfjjfS1_S1_i
.extern .shared .align 16 .b8 sram[];

.visible .entry _Z22flash_attention_kernelPKfS0_S0_PfjjfS1_S1_i(
	.param .u64 .ptr .align 1 _Z22flash_attention_kernelPKfS0_S0_PfjjfS1_S1_i_param_0,
	.param .u64 .ptr .align 1 _Z22flash_attention_kernelPKfS0_S0_PfjjfS1_S1_i_param_1,
	.param .u64 .ptr .align 1 _Z22flash_attention_kernelPKfS0_S0_PfjjfS1_S1_i_param_2,
	.param .u64 .ptr .align 1 _Z22flash_attention_kernelPKfS0_S0_PfjjfS1_S1_i_param_3,
	.param .u32 _Z22flash_attention_kernelPKfS0_S0_PfjjfS1_S1_i_param_4,
	.param .u32 _Z22flash_attention_kernelPKfS0_S0_PfjjfS1_S1_i_param_5,
	.param .f32 _Z22flash_attention_kernelPKfS0_S0_PfjjfS1_S1_i_param_6,
	.param .u64 .ptr .align 1 _Z22flash_attention_kernelPKfS0_S0_PfjjfS1_S1_i_param_7,
	.param .u64 .ptr .align 1 _Z22flash_attention_kernelPKfS0_S0_PfjjfS1_S1_i_param_8,
	.param .u32 _Z22flash_attention_kernelPKfS0_S0_PfjjfS1_S1_i_param_9
)
{
	.reg .pred 	%p<22>;
	.reg .b32 	%r<140>;
	.reg .b32 	%f<62>;
	.reg .b64 	%rd<114>;

	ld.param.u64 	%rd4, [_Z22flash_attention_kernelPKfS0_S0_PfjjfS1_S1_i_param_0];
	ld.param.u64 	%rd5, [_Z22flash_attention_kernelPKfS0_S0_PfjjfS1_S1_i_param_1];
	ld.param.u64 	%rd6, [_Z22flash_attention_kernelPKfS0_S0_PfjjfS1_S1_i_param_2];
	ld.param.u32 	%r39, [_Z22flash_attention_kernelPKfS0_S0_PfjjfS1_S1_i_param_4];
	ld.param.u32 	%r38, [_Z22flash_attention_kernelPKfS0_S0_PfjjfS1_S1_i_param_5];
	ld.param.u32 	%r40, [_Z22flash_attention_kernelPKfS0_S0_PfjjfS1_S1_i_param_9];
	cvta.to.global.u64 	%rd1, %rd6;
	cvta.to.global.u64 	%rd2, %rd5;
	cvta.to.global.u64 	%rd3, %rd4;
	mov.u32 	%r41, %ctaid.x;
	mov.u32 	%r42, %ctaid.y;
	mad.lo.s32 	%r43, %r40, %r41, %r42;
	mul.lo.s32 	%r44, %r38, %r39;
	mul.lo.s32 	%r1, %r44, %r43;
	shr.u32 	%r2, %r39, 5;
	shl.b32 	%r3, %r38, 7;
	setp.lt.u32 	%p1, %r39, 32;
	@%p1 bra 	$L__BB0_31;
	mov.u32 	%r46, sram;
	add.s32 	%r4, %r46, %r3;
	shl.b32 	%r5, %r38, 5;
	mov.u32 	%r47, %tid.x;
	mul.lo.s32 	%r6, %r38, %r47;
	add.s32 	%r7, %r1, %r6;
	add.s32 	%r8, %r6, %r5;
	and.b32  	%r9, %r38, 7;
	add.s32 	%r10, %r9, -1;
	and.b32  	%r11, %r38, 3;
	and.b32  	%r12, %r38, 15;
	and.b32  	%r13, %r38, -8;
	and.b32  	%r14, %r38, 1;
	and.b32  	%r15, %r38, -16;
	mov.b32 	%r130, 0;
$L__BB0_2:
	setp.eq.s32 	%p2, %r38, 0;
	@%p2 bra 	$L__BB0_14;
	setp.lt.u32 	%p3, %r38, 8;
	mad.lo.s32 	%r17, %r5, %r130, %r7;
	mov.b32 	%r133, 0;
	@%p3 bra 	$L__BB0_6;
	mov.b32 	%r131, 0;
$L__BB0_5:
	.pragma "nounroll";
	add.s32 	%r50, %r17, %r131;
	mul.wide.u32 	%rd7, %r50, 4;
	add.s64 	%rd8, %rd2, %rd7;
	ld.global.f32 	%f1, [%rd8];
	add.s32 	%r51, %r131, %r6;
	shl.b32 	%r52, %r51, 2;
	mov.u32 	%r53, sram;
	add.s32 	%r54, %r53, %r52;
	st.shared.f32 	[%r54], %f1;
	add.s64 	%rd9, %rd1, %rd7;
	ld.global.f32 	%f2, [%rd9];
	add.s32 	%r55, %r54, %r3;
	st.shared.f32 	[%r55], %f2;
	add.s32 	%r56, %r50, 1;
	mul.wide.u32 	%rd10, %r56, 4;
	add.s64 	%rd11, %rd2, %rd10;
	ld.global.f32 	%f3, [%rd11];
	st.shared.f32 	[%r54+4], %f3;
	add.s64 	%rd12, %rd1, %rd10;
	ld.global.f32 	%f4, [%rd12];
	st.shared.f32 	[%r55+4], %f4;
	add.s32 	%r57, %r50, 2;
	mul.wide.u32 	%rd13, %r57, 4;
	add.s64 	%rd14, %rd2, %rd13;
	ld.global.f32 	%f5, [%rd14];
	st.shared.f32 	[%r54+8], %f5;
	add.s64 	%rd15, %rd1, %rd13;
	ld.global.f32 	%f6, [%rd15];
	st.shared.f32 	[%r55+8], %f6;
	add.s32 	%r58, %r50, 3;
	mul.wide.u32 	%rd16, %r58, 4;
	add.s64 	%rd17, %rd2, %rd16;
	ld.global.f32 	%f7, [%rd17];
	st.shared.f32 	[%r54+12], %f7;
	add.s64 	%rd18, %rd1, %rd16;
	ld.global.f32 	%f8, [%rd18];
	st.shared.f32 	[%r55+12], %f8;
	add.s32 	%r59, %r50, 4;
	mul.wide.u32 	%rd19, %r59, 4;
	add.s64 	%rd20, %rd2, %rd19;
	ld.global.f32 	%f9, [%rd20];
	st.shared.f32 	[%r54+16], %f9;
	add.s64 	%rd21, %rd1, %rd19;
	ld.global.f32 	%f10, [%rd21];
	st.shared.f32 	[%r55+16], %f10;
	add.s32 	%r60, %r50, 5;
	mul.wide.u32 	%rd22, %r60, 4;
	add.s64 	%rd23, %rd2, %rd22;
	ld.global.f32 	%f11, [%rd23];
	st.shared.f32 	[%r54+20], %f11;
	add.s64 	%rd24, %rd1, %rd22;
	ld.global.f32 	%f12, [%rd24];
	st.shared.f32 	[%r55+20], %f12;
	add.s32 	%r61, %r50, 6;
	mul.wide.u32 	%rd25, %r61, 4;
	add.s64 	%rd26, %rd2, %rd25;
	ld.global.f32 	%f13, [%rd26];
	st.shared.f32 	[%r54+24], %f13;
	add.s64 	%rd27, %rd1, %rd25;
	ld.global.f32 	%f14, [%rd27];
	st.shared.f32 	[%r55+24], %f14;
	add.s32 	%r62, %r50, 7;
	mul.wide.u32 	%rd28, %r62, 4;
	add.s64 	%rd29, %rd2, %rd28;
	ld.global.f32 	%f15, [%rd29];
	st.shared.f32 	[%r54+28], %f15;
	add.s64 	%rd30, %rd1, %rd28;
	ld.global.f32 	%f16, [%rd30];
	st.shared.f32 	[%r55+28], %f16;
	add.s32 	%r131, %r131, 8;
	setp.ne.s32 	%p4, %r131, %r13;
	mov.u32 	%r133, %r13;
	@%p4 bra 	$L__BB0_5;
$L__BB0_6:
	setp.eq.s32 	%p5, %r9, 0;
	@%p5 bra 	$L__BB0_14;
	setp.lt.u32 	%p6, %r10, 3;
	@%p6 bra 	$L__BB0_9;
	add.s32 	%r63, %r17, %r133;
	mul.wide.u32 	%rd31, %r63, 4;
	add.s64 	%rd32, %rd2, %rd31;
	ld.global.f32 	%f17, [%rd32];
	add.s32 	%r64, %r133, %r6;
	shl.b32 	%r65, %r64, 2;
	mov.u32 	%r66, sram;
	add.s32 	%r67, %r66, %r65;
	st.shared.f32 	[%r67], %f17;
	add.s64 	%rd33, %rd1, %rd31;
	ld.global.f32 	%f18, [%rd33];
	add.s32 	%r68, %r67, %r3;
	st.shared.f32 	[%r68], %f18;
	add.s32 	%r69, %r63, 1;
	mul.wide.u32 	%rd34, %r69, 4;
	add.s64 	%rd35, %rd2, %rd34;
	ld.global.f32 	%f19, [%rd35];
	st.shared.f32 	[%r67+4], %f19;
	add.s64 	%rd36, %rd1, %rd34;
	ld.global.f32 	%f20, [%rd36];
	st.shared.f32 	[%r68+4], %f20;
	add.s32 	%r70, %r63, 2;
	mul.wide.u32 	%rd37, %r70, 4;
	add.s64 	%rd38, %rd2, %rd37;
	ld.global.f32 	%f21, [%rd38];
	st.shared.f32 	[%r67+8], %f21;
	add.s64 	%rd39, %rd1, %rd37;
	ld.global.f32 	%f22, [%rd39];
	st.shared.f32 	[%r68+8], %f22;
	add.s32 	%r71, %r63, 3;
	mul.wide.u32 	%rd40, %r71, 4;
	add.s64 	%rd41, %rd2, %rd40;
	ld.global.f32 	%f23, [%rd41];
	st.shared.f32 	[%r67+12], %f23;
	add.s64 	%rd42, %rd1, %rd40;
	ld.global.f32 	%f24, [%rd42];
	st.shared.f32 	[%r68+12], %f24;
	add.s32 	%r133, %r133, 4;
$L__BB0_9:
	setp.eq.s32 	%p7, %r11, 0;
	@%p7 bra 	$L__BB0_14;
	setp.eq.s32 	%p8, %r11, 1;
	@%p8 bra 	$L__BB0_12;
	add.s32 	%r72, %r17, %r133;
	mul.wide.u32 	%rd43, %r72, 4;
	add.s64 	%rd44, %rd2, %rd43;
	ld.global.f32 	%f25, [%rd44];
	add.s32 	%r73, %r133, %r6;
	shl.b32 	%r74, %r73, 2;
	mov.u32 	%r75, sram;
	add.s32 	%r76, %r75, %r74;
	st.shared.f32 	[%r76], %f25;
	add.s64 	%rd45, %rd1, %rd43;
	ld.global.f32 	%f26, [%rd45];
	add.s32 	%r77, %r76, %r3;
	st.shared.f32 	[%r77], %f26;
	add.s32 	%r78, %r72, 1;
	mul.wide.u32 	%rd46, %r78, 4;
	add.s64 	%rd47, %rd2, %rd46;
	ld.global.f32 	%f27, [%rd47];
	st.shared.f32 	[%r76+4], %f27;
	add.s64 	%rd48, %rd1, %rd46;
	ld.global.f32 	%f28, [%rd48];
	st.shared.f32 	[%r77+4], %f28;
	add.s32 	%r133, %r133, 2;
$L__BB0_12:
	setp.eq.s32 	%p9, %r14, 0;
	@%p9 bra 	$L__BB0_14;
	add.s32 	%r79, %r17, %r133;
	mul.wide.u32 	%rd49, %r79, 4;
	add.s64 	%rd50, %rd2, %rd49;
	ld.global.f32 	%f29, [%rd50];
	add.s32 	%r80, %r133, %r6;
	shl.b32 	%r81, %r80, 2;
	mov.u32 	%r82, sram;
	add.s32 	%r83, %r82, %r81;
	st.shared.f32 	[%r83], %f29;
	add.s64 	%rd51, %rd1, %rd49;
	ld.global.f32 	%f30, [%rd51];
	add.s32 	%r84, %r83, %r3;
	st.shared.f32 	[%r84], %f30;
$L__BB0_14:
	setp.eq.s32 	%p10, %r38, 0;
	bar.sync 	0;
	@%p10 bra 	$L__BB0_30;
	mov.b32 	%r135, 0;
$L__BB0_16:
	setp.lt.u32 	%p11, %r38, 16;
	mad.lo.s32 	%r26, %r5, %r135, %r7;
	mov.b32 	%r138, 0;
	@%p11 bra 	$L__BB0_19;
	mov.b32 	%r136, 0;
$L__BB0_18:
	.pragma "nounroll";
	add.s32 	%r88, %r26, %r136;
	mul.wide.u32 	%rd52, %r88, 4;
	add.s64 	%rd53, %rd3, %rd52;
	ld.global.f32 	%f31, [%rd53];
	add.s32 	%r89, %r136, %r8;
	shl.b32 	%r90, %r89, 2;
	add.s32 	%r91, %r4, %r90;
	st.shared.f32 	[%r91], %f31;
	add.s32 	%r92, %r88, 1;
	mul.wide.u32 	%rd54, %r92, 4;
	add.s64 	%rd55, %rd3, %rd54;
	ld.global.f32 	%f32, [%rd55];
	st.shared.f32 	[%r91+4], %f32;
	add.s32 	%r93, %r88, 2;
	mul.wide.u32 	%rd56, %r93, 4;
	add.s64 	%rd57, %rd3, %rd56;
	ld.global.f32 	%f33, [%rd57];
	st.shared.f32 	[%r91+8], %f33;
	add.s32 	%r94, %r88, 3;
	mul.wide.u32 	%rd58, %r94, 4;
	add.s64 	%rd59, %rd3, %rd58;
	ld.global.f32 	%f34, [%rd59];
	st.shared.f32 	[%r91+12], %f34;
	add.s32 	%r95, %r88, 4;
	mul.wide.u32 	%rd60, %r95, 4;
	add.s64 	%rd61, %rd3, %rd60;
	ld.global.f32 	%f35, [%rd61];
	st.shared.f32 	[%r91+16], %f35;
	add.s32 	%r96, %r88, 5;
	mul.wide.u32 	%rd62, %r96, 4;
	add.s64 	%rd63, %rd3, %rd62;
	ld.global.f32 	%f36, [%rd63];
	st.shared.f32 	[%r91+20], %f36;
	add.s32 	%r97, %r88, 6;
	mul.wide.u32 	%rd64, %r97, 4;
	add.s64 	%rd65, %rd3, %rd64;
	ld.global.f32 	%f37, [%rd65];
	st.shared.f32 	[%r91+24], %f37;
	add.s32 	%r98, %r88, 7;
	mul.wide.u32 	%rd66, %r98, 4;
	add.s64 	%rd67, %rd3, %rd66;
	ld.global.f32 	%f38, [%rd67];
	st.shared.f32 	[%r91+28], %f38;
	add.s32 	%r99, %r88, 8;
	mul.wide.u32 	%rd68, %r99, 4;
	add.s64 	%rd69, %rd3, %rd68;
	ld.global.f32 	%f39, [%rd69];
	st.shared.f32 	[%r91+32], %f39;
	add.s32 	%r100, %r88, 9;
	mul.wide.u32 	%rd70, %r100, 4;
	add.s64 	%rd71, %rd3, %rd70;
	ld.global.f32 	%f40, [%rd71];
	st.shared.f32 	[%r91+36], %f40;
	add.s32 	%r101, %r88, 10;
	mul.wide.u32 	%rd72, %r101, 4;
	add.s64 	%rd73, %rd3, %rd72;
	ld.global.f32 	%f41, [%rd73];
	st.shared.f32 	[%r91+40], %f41;
	add.s32 	%r102, %r88, 11;
	mul.wide.u32 	%rd74, %r102, 4;
	add.s64 	%rd75, %rd3, %rd74;
	ld.global.f32 	%f42, [%rd75];
	st.shared.f32 	[%r91+44], %f42;
	add.s32 	%r103, %r88, 12;
	mul.wide.u32 	%rd76, %r103, 4;
	add.s64 	%rd77, %rd3, %rd76;
	ld.global.f32 	%f43, [%rd77];
	st.shared.f32 	[%r91+48], %f43;
	add.s32 	%r104, %r88, 13;
	mul.wide.u32 	%rd78, %r104, 4;
	add.s64 	%rd79, %rd3, %rd78;
	ld.global.f32 	%f44, [%rd79];
	st.shared.f32 	[%r91+52], %f44;
	add.s32 	%r105, %r88, 14;
	mul.wide.u32 	%rd80, %r105, 4;
	add.s64 	%rd81, %rd3, %rd80;
	ld.global.f32 	%f45, [%rd81];
	st.shared.f32 	[%r91+56], %f45;
	add.s32 	%r106, %r88, 15;
	mul.wide.u32 	%rd82, %r106, 4;
	add.s64 	%rd83, %rd3, %rd82;
	ld.global.f32 	%f46, [%rd83];
	st.shared.f32 	[%r91+60], %f46;
	add.s32 	%r136, %r136, 16;
	setp.ne.s32 	%p12, %r136, %r15;
	mov.u32 	%r138, %r15;
	@%p12 bra 	$L__BB0_18;
$L__BB0_19:
	setp.eq.s32 	%p13, %r12, 0;
	@%p13 bra 	$L__BB0_29;
	add.s32 	%r107, %r12, -1;
	setp.lt.u32 	%p14, %r107, 7;
	@%p14 bra 	$L__BB0_22;
	add.s32 	%r108, %r26, %r138;
	mul.wide.u32 	%rd84, %r108, 4;
	add.s64 	%rd85, %rd3, %rd84;
	ld.global.f32 	%f47, [%rd85];
	add.s32 	%r109, %r138, %r8;
	shl.b32 	%r110, %r109, 2;
	add.s32 	%r111, %r4, %r110;
	st.shared.f32 	[%r111], %f47;
	add.s32 	%r112, %r108, 1;
	mul.wide.u32 	%rd86, %r112, 4;
	add.s64 	%rd87, %rd3, %rd86;
	ld.global.f32 	%f48, [%rd87];
	st.shared.f32 	[%r111+4], %f48;
	add.s32 	%r113, %r108, 2;
	mul.wide.u32 	%rd88, %r113, 4;
	add.s64 	%rd89, %rd3, %rd88;
	ld.global.f32 	%f49, [%rd89];
	st.shared.f32 	[%r111+8], %f49;
	add.s32 	%r114, %r108, 3;
	mul.wide.u32 	%rd90, %r114, 4;
	add.s64 	%rd91, %rd3, %rd90;
	ld.global.f32 	%f50, [%rd91];
	st.shared.f32 	[%r111+12], %f50;
	add.s32 	%r115, %r108, 4;
	mul.wide.u32 	%rd92, %r115, 4;
	add.s64 	%rd93, %rd3, %rd92;
	ld.global.f32 	%f51, [%rd93];
	st.shared.f32 	[%r111+16], %f51;
	add.s32 	%r116, %r108, 5;
	mul.wide.u32 	%rd94, %r116, 4;
	add.s64 	%rd95, %rd3, %rd94;
	ld.global.f32 	%f52, [%rd95];
	st.shared.f32 	[%r111+20], %f52;
	add.s32 	%r117, %r108, 6;
	mul.wide.u32 	%rd96, %r117, 4;
	add.s64 	%rd97, %rd3, %rd96;
	ld.global.f32 	%f53, [%rd97];
	st.shared.f32 	[%r111+24], %f53;
	add.s32 	%r118, %r108, 7;
	mul.wide.u32 	%rd98, %r118, 4;
	add.s64 	%rd99, %rd3, %rd98;
	ld.global.f32 	%f54, [%rd99];
	st.shared.f32 	[%r111+28], %f54;
	add.s32 	%r138, %r138, 8;
$L__BB0_22:
	setp.eq.s32 	%p15, %r9, 0;
	@%p15 bra 	$L__BB0_29;
	setp.lt.u32 	%p16, %r10, 3;
	@%p16 bra 	$L__BB0_25;
	add.s32 	%r119, %r26, %r138;
	mul.wide.u32 	%rd100, %r119, 4;
	add.s64 	%rd101, %rd3, %rd100;
	ld.global.f32 	%f55, [%rd101];
	add.s32 	%r120, %r138, %r8;
	shl.b32 	%r121, %r120, 2;
	add.s32 	%r122, %r4, %r121;
	st.shared.f32 	[%r122], %f55;
	add.s32 	%r123, %r119, 1;
	mul.wide.u32 	%rd102, %r123, 4;
	add.s64 	%rd103, %rd3, %rd102;
	ld.global.f32 	%f56, [%rd103];
	st.shared.f32 	[%r122+4], %f56;
	add.s32 	%r124, %r119, 2;
	mul.wide.u32 	%rd104, %r124, 4;
	add.s64 	%rd105, %rd3, %rd104;
	ld.global.f32 	%f57, [%rd105];
	st.shared.f32 	[%r122+8], %f57;
	add.s32 	%r125, %r119, 3;
	mul.wide.u32 	%rd106, %r125, 4;
	add.s64 	%rd107, %rd3, %rd106;
	ld.global.f32 	%f58, [%rd107];
	st.shared.f32 	[%r122+12], %f58;
	add.s32 	%r138, %r138, 4;
$L__BB0_25:
	setp.eq.s32 	%p17, %r11, 0;
	@%p17 bra 	$L__BB0_29;
	setp.eq.s32 	%p18, %r11, 1;
	add.s32 	%r34, %r26, %r138;
	mul.wide.u32 	%rd108, %r34, 4;
	add.s64 	%rd109, %rd3, %rd108;
	ld.global.f32 	%f59, [%rd109];
	add.s32 	%r126, %r138, %r8;
	shl.b32 	%r127, %r126, 2;
	add.s32 	%r35, %r4, %r127;
	st.shared.f32 	[%r35], %f59;
	@%p18 bra 	$L__BB0_29;
	setp.eq.s32 	%p19, %r11, 2;
	add.s32 	%r128, %r34, 1;
	mul.wide.u32 	%rd110, %r128, 4;
	add.s64 	%rd111, %rd3, %rd110;
	ld.global.f32 	%f60, [%rd111];
	st.shared.f32 	[%r35+4], %f60;
	@%p19 bra 	$L__BB0_29;
	add.s32 	%r129, %r34, 2;
	mul.wide.u32 	%rd112, %r129, 4;
	add.s64 	%rd113, %rd3, %rd112;
	ld.global.f32 	%f61, [%rd113];
	st.shared.f32 	[%r35+8], %f61;
$L__BB0_29:
	add.s32 	%r135, %r135, 1;
	setp.ne.s32 	%p20, %r135, %r2;
	@%p20 bra 	$L__BB0_16;
$L__BB0_30:
	add.s32 	%r130, %r130, 1;
	setp.ne.s32 	%p21, %r130, %r2;
	@%p21 bra 	$L__BB0_2;
$L__BB0_31:
	ret;

}


// ===== COMPILED SASS (sm_100) =====

	.target	sm_100

	.elftype	@"ET_EXEC"


//--------------------- .note.nv.tkinfo           --------------------------
	.section	.note.nv.tkinfo,"",@"SHT_NOTE"
	.sectionflags	@"SHF_NOTE_NV_TKINFO"
	.tkinfo
        /*0018*/ 	.word	0x00000002
        /*0030*/ 	.string	""
        /*0030*/ 	.string	"ptxas"
        /*0030*/ 	.string	"Cuda compilation tools, release 13.0, V13.0.88"
        /*0030*/ 	.string	"Build cuda_13.0.r13.0/compiler.36424714_0"
        /*0030*/ 	.string	"-arch sm_100 -m 64 "



//--------------------- .note.nv.cuinfo           --------------------------
	.section	.note.nv.cuinfo,"",@"SHT_NOTE"
	.sectionflags	@"SHF_NOTE_NV_CUINFO"
        /*0018*/ 	.short	0x0002
        /*001a*/ 	.short	0x0064
        /*001c*/ 	.short	0x0082
	.zero		2


//--------------------- .nv.info                  --------------------------
	.section	.nv.info,"",@"SHT_CUDA_INFO"
	.align	4


	//----- nvinfo : EIATTR_REGCOUNT
	.align		4
        /*0000*/ 	.byte	0x04, 0x2f
        /*0002*/ 	.short	(.L_1 - .L_0)
	.align		4
.L_0:
        /*0004*/ 	.word	index@(_Z22flash_attention_kernelPKfS0_S0_PfjjfS1_S1_i)
        /*0008*/ 	.word	0x00000020


	//----- nvinfo : EIATTR_FRAME_SIZE
	.align		4
.L_1:
        /*000c*/ 	.byte	0x04, 0x11
        /*000e*/ 	.short	(.L_3 - .L_2)
	.align		4
.L_2:
        /*0010*/ 	.word	index@(_Z22flash_attention_kernelPKfS0_S0_PfjjfS1_S1_i)
        /*0014*/ 	.word	0x00000000


	//----- nvinfo : EIATTR_MIN_STACK_SIZE
	.align		4
.L_3:
        /*0018*/ 	.byte	0x04, 0x12
        /*001a*/ 	.short	(.L_5 - .L_4)
	.align		4
.L_4:
        /*001c*/ 	.word	index@(_Z22flash_attention_kernelPKfS0_S0_PfjjfS1_S1_i)
        /*0020*/ 	.word	0x00000000
.L_5:


//--------------------- .nv.compat                --------------------------
	.section	.nv.compat,"",@"SHT_CUDA_COMPAT_INFO"
	.align	4
        /*0000*/ 	.byte	0x02, 0x09, 0x00, 0x00, 0x02, 0x02, 0x01, 0x00, 0x02, 0x05, 0x05, 0x00, 0x03, 0x07, 0x01, 0x01
        /*0010*/ 	.byte	0x02, 0x03, 0x00, 0x00, 0x02, 0x06, 0x01, 0x00, 0x04, 0x0b, 0x08, 0x00, 0x09, 0x00, 0x00, 0x00
        /*0020*/ 	.byte	0x00, 0x00, 0x00, 0x00


//--------------------- .nv.info._Z22flash_attention_kernelPKfS0_S0_PfjjfS1_S1_i --------------------------
	.section	.nv.info._Z22flash_attention_kernelPKfS0_S0_PfjjfS1_S1_i,"",@"SHT_CUDA_INFO"
	.sectionflags	@""
	.align	4


	//----- nvinfo : EIATTR_CUDA_API_VERSION
	.align		4
        /*0000*/ 	.byte	0x04, 0x37
        /*0002*/ 	.short	(.L_7 - .L_6)
.L_6:
        /*0004*/ 	.word	0x00000082


	//----- nvinfo : EIATTR_KPARAM_INFO
	.align		4
.L_7:
        /*0008*/ 	.byte	0x04, 0x17
        /*000a*/ 	.short	(.L_9 - .L_8)
.L_8:
        /*000c*/ 	.word	0x00000000
        /*0010*/ 	.short	0x0009
        /*0012*/ 	.short	0x0040
        /*0014*/ 	.byte	0x00, 0xf0, 0x11, 0x00


	//----- nvinfo : EIATTR_KPARAM_INFO
	.align		4
.L_9:
        /*0018*/ 	.byte	0x04, 0x17
        /*001a*/ 	.short	(.L_11 - .L_10)
.L_10:
        /*001c*/ 	.word	0x00000000
        /*0020*/ 	.short	0x0008
        /*0022*/ 	.short	0x0038
        /*0024*/ 	.byte	0x00, 0xf5, 0x21, 0x00


	//----- nvinfo : EIATTR_KPARAM_INFO
	.align		4
.L_11:
        /*0028*/ 	.byte	0x04, 0x17
        /*002a*/ 	.short	(.L_13 - .L_12)
.L_12:
        /*002c*/ 	.word	0x00000000
        /*0030*/ 	.short	0x0007
        /*0032*/ 	.short	0x0030
        /*0034*/ 	.byte	0x00, 0xf5, 0x21, 0x00


	//----- nvinfo : EIATTR_KPARAM_INFO
	.align		4
.L_13:
        /*0038*/ 	.byte	0x04, 0x17
        /*003a*/ 	.short	(.L_15 - .L_14)
.L_14:
        /*003c*/ 	.word	0x00000000
        /*0040*/ 	.short	0x0006
        /*0042*/ 	.short	0x0028
        /*0044*/ 	.byte	0x00, 0xf0, 0x11, 0x00


	//----- nvinfo : EIATTR_KPARAM_INFO
	.align		4
.L_15:
        /*0048*/ 	.byte	0x04, 0x17
        /*004a*/ 	.short	(.L_17 - .L_16)
.L_16:
        /*004c*/ 	.word	0x00000000
        /*0050*/ 	.short	0x0005
        /*0052*/ 	.short	0x0024
        /*0054*/ 	.byte	0x00, 0xf0, 0x11, 0x00


	//----- nvinfo : EIATTR_KPARAM_INFO
	.align		4
.L_17:
        /*0058*/ 	.byte	0x04, 0x17
        /*005a*/ 	.short	(.L_19 - .L_18)
.L_18:
        /*005c*/ 	.word	0x00000000
        /*0060*/ 	.short	0x0004
        /*0062*/ 	.short	0x0020
        /*0064*/ 	.byte	0x00, 0xf0, 0x11, 0x00


	//----- nvinfo : EIATTR_KPARAM_INFO
	.align		4
.L_19:
        /*0068*/ 	.byte	0x04, 0x17
        /*006a*/ 	.short	(.L_21 - .L_20)
.L_20:
        /*006c*/ 	.word	0x00000000
        /*0070*/ 	.short	0x0003
        /*0072*/ 	.short	0x0018
        /*0074*/ 	.byte	0x00, 0xf5, 0x21, 0x00


	//----- nvinfo : EIATTR_KPARAM_INFO
	.align		4
.L_21:
        /*0078*/ 	.byte	0x04, 0x17
        /*007a*/ 	.short	(.L_23 - .L_22)
.L_22:
        /*007c*/ 	.word	0x00000000
        /*0080*/ 	.short	0x0002
        /*0082*/ 	.short	0x0010
        /*0084*/ 	.byte	0x00, 0xf5, 0x21, 0x00


	//----- nvinfo : EIATTR_KPARAM_INFO
	.align		4
.L_23:
        /*0088*/ 	.byte	0x04, 0x17
        /*008a*/ 	.short	(.L_25 - .L_24)
.L_24:
        /*008c*/ 	.word	0x00000000
        /*0090*/ 	.short	0x0001
        /*0092*/ 	.short	0x0008
        /*0094*/ 	.byte	0x00, 0xf5, 0x21, 0x00


	//----- nvinfo : EIATTR_KPARAM_INFO
	.align		4
.L_25:
        /*0098*/ 	.byte	0x04, 0x17
        /*009a*/ 	.short	(.L_27 - .L_26)
.L_26:
        /*009c*/ 	.word	0x00000000
        /*00a0*/ 	.short	0x0000
        /*00a2*/ 	.short	0x0000
        /*00a4*/ 	.byte	0x00, 0xf5, 0x21, 0x00


	//----- nvinfo : EIATTR_SPARSE_MMA_MASK
	.align		4
.L_27:
        /*00a8*/ 	.byte	0x03, 0x50
        /*00aa*/ 	.short	0x0000


	//----- nvinfo : EIATTR_MAXREG_COUNT
	.align		4
        /*00ac*/ 	.byte	0x03, 0x1b
        /*00ae*/ 	.short	0x00ff


	//----- nvinfo : EIATTR_NUM_BARRIERS
	.align		4
        /*00b0*/ 	.byte	0x02, 0x4c
        /*00b2*/ 	.byte	0x01
	.zero		1


	//----- nvinfo : EIATTR_MERCURY_ISA_VERSION
	.align		4
        /*00b4*/ 	.byte	0x03, 0x5f
        /*00b6*/ 	.short	0x0101


	//----- nvinfo : EIATTR_VRC_CTA_INIT_COUNT
	.align		4
        /*00b8*/ 	.byte	0x02, 0x4a
	.zero		1
	.zero		1


	//----- nvinfo : EIATTR_EXIT_INSTR_OFFSETS
	.align		4
        /*00bc*/ 	.byte	0x04, 0x1c
        /*00be*/ 	.short	(.L_29 - .L_28)


	//   ....[0]....
.L_28:
        /*00c0*/ 	.word	0x00000050


	//   ....[1]....
        /*00c4*/ 	.word	0x00001670


	//----- nvinfo : EIATTR_CBANK_PARAM_SIZE
	.align		4
.L_29:
        /*00c8*/ 	.byte	0x03, 0x19
        /*00ca*/ 	.short	0x0044


	//----- nvinfo : EIATTR_PARAM_CBANK
	.align		4
        /*00cc*/ 	.byte	0x04, 0x0a
        /*00ce*/ 	.short	(.L_31 - .L_30)
	.align		4
.L_30:
        /*00d0*/ 	.word	index@(.nv.constant0._Z22flash_attention_kernelPKfS0_S0_PfjjfS1_S1_i)
        /*00d4*/ 	.short	0x0380
        /*00d6*/ 	.short	0x0044


	//----- nvinfo : EIATTR_SW_WAR
	.align		4
.L_31:
        /*00d8*/ 	.byte	0x04, 0x36
        /*00da*/ 	.short	(.L_33 - .L_32)
.L_32:
        /*00dc*/ 	.word	0x00000008
.L_33:


//--------------------- .nv.callgraph             --------------------------
	.section	.nv.callgraph,"",@"SHT_CUDA_CALLGRAPH"
	.align	4
	.sectionentsize	8
	.align		4
        /*0000*/ 	.word	0x00000000
	.align		4
        /*0004*/ 	.word	0xffffffff
	.align		4
        /*0008*/ 	.word	0x00000000
	.align		4
        /*000c*/ 	.word	0xfffffffe
	.align		4
        /*0010*/ 	.word	0x00000000
	.align		4
        /*0014*/ 	.word	0xfffffffd
	.align		4
        /*0018*/ 	.word	0x00000000
	.align		4
        /*001c*/ 	.word	0xfffffffc


//--------------------- .text._Z22flash_attention_kernelPKfS0_S0_PfjjfS1_S1_i --------------------------
	.section	.text._Z22flash_attention_kernelPKfS0_S0_PfjjfS1_S1_i,"ax",@progbits
	.align	128
        .global         _Z22flash_attention_kernelPKfS0_S0_PfjjfS1_S1_i
        .type           _Z22flash_attention_kernelPKfS0_S0_PfjjfS1_S1_i,@function
        .size           _Z22flash_attention_kernelPKfS0_S0_PfjjfS1_S1_i,(.L_x_14 - _Z22flash_attention_kernelPKfS0_S0_PfjjfS1_S1_i)
        .other          _Z22flash_attention_kernelPKfS0_S0_PfjjfS1_S1_i,@"STO_CUDA_ENTRY STV_DEFAULT"
_Z22flash_attention_kernelPKfS0_S0_PfjjfS1_S1_i:
.text._Z22flash_attention_kernelPKfS0_S0_PfjjfS1_S1_i:
[----:B------:R-:W-:Y:S08]  /*0000*/  LDC R1, c[0x0][0x37c] ;  /* 0x0000df00ff017b82 */ /* 0x000ff00000000800 */
[----:B------:R-:W0:Y:S08]  /*0010*/  LDC.64 R10, c[0x0][0x3a0] ;  /* 0x0000e800ff0a7b82 */ /* 0x000e300000000a00 */
[----:B------:R-:W1:Y:S08]  /*0020*/  S2UR UR4, SR_CTAID.X ;  /* 0x00000000000479c3 */ /* 0x000e700000002500 */
[----:B------:R-:W2:Y:S01]  /*0030*/  S2UR UR5, SR_CTAID.Y ;  /* 0x00000000000579c3 */ /* 0x000ea20000002600 */
[----:B0-----:R-:W-:-:S13]  /*0040*/  ISETP.GE.U32.AND P0, PT, R10, 0x20, PT ;  /* 0x000000200a00780c */ /* 0x001fda0003f06070 */
[----:B-12---:R-:W-:Y:S05]  /*0050*/  @!P0 EXIT ;  /* 0x000000000000894d */ /* 0x006fea0003800000 */
[----:B------:R-:W0:Y:S01]  /*0060*/  S2R R12, SR_CgaCtaId ;  /* 0x00000000000c7919 */ /* 0x000e220000008800 */
[----:B------:R-:W1:Y:S01]  /*0070*/  LDCU UR6, c[0x0][0x3c0] ;  /* 0x00007800ff0677ac */ /* 0x000e620008000800 */
[C---:B------:R-:W-:Y:S01]  /*0080*/  IMAD R2, R11.reuse, R10, RZ ;  /* 0x0000000a0b027224 */ /* 0x040fe200078e02ff */
[----:B------:R-:W-:Y:S01]  /*0090*/  MOV R3, 0x400 ;  /* 0x0000040000037802 */ /* 0x000fe20000000f00 */
[----:B------:R-:W2:Y:S01]  /*00a0*/  S2R R0, SR_TID.X ;  /* 0x0000000000007919 */ /* 0x000ea20000002100 */
[C---:B------:R-:W-:Y:S01]  /*00b0*/  LOP3.LUT R4, R11.reuse, 0x7, RZ, 0xc0, !PT ;  /* 0x000000070b047812 */ /* 0x040fe200078ec0ff */
[----:B------:R-:W3:Y:S01]  /*00c0*/  LDCU.64 UR8, c[0x0][0x358] ;  /* 0x00006b00ff0877ac */ /* 0x000ee20008000a00 */
[C---:B------:R-:W-:Y:S02]  /*00d0*/  LOP3.LUT R5, R11.reuse, 0x3, RZ, 0xc0, !PT ;  /* 0x000000030b057812 */ /* 0x040fe400078ec0ff */
[C---:B------:R-:W-:Y:S02]  /*00e0*/  LOP3.LUT R6, R11.reuse, 0xf, RZ, 0xc0, !PT ;  /* 0x0000000f0b067812 */ /* 0x040fe400078ec0ff */
[----:B------:R-:W-:-:S02]  /*00f0*/  LOP3.LUT R7, R11, 0xfffffff8, RZ, 0xc0, !PT ;  /* 0xfffffff80b077812 */ /* 0x000fc400078ec0ff */
[----:B------:R-:W-:Y:S02]  /*0100*/  LOP3.LUT R8, R11, 0xfffffff0, RZ, 0xc0, !PT ;  /* 0xfffffff00b087812 */ /* 0x000fe400078ec0ff */
[----:B------:R-:W-:Y:S01]  /*0110*/  IADD3 R18, PT, PT, R4, -0x1, RZ ;  /* 0xffffffff04127810 */ /* 0x000fe20007ffe0ff */
[----:B-1----:R-:W-:-:S06]  /*0120*/  UIMAD UR4, UR4, UR6, UR5 ;  /* 0x00000006040472a4 */ /* 0x002fcc000f8e0205 */
[----:B------:R-:W-:Y:S01]  /*0130*/  IMAD R9, R2, UR4, RZ ;  /* 0x0000000402097c24 */ /* 0x000fe2000f8e02ff */
[----:B------:R-:W-:Y:S01]  /*0140*/  SHF.R.U32.HI R2, RZ, 0x5, R10 ;  /* 0x00000005ff027819 */ /* 0x000fe2000001160a */
[----:B------:R-:W-:Y:S01]  /*0150*/  UMOV UR4, URZ ;  /* 0x000000ff00047c82 */ /* 0x000fe20008000000 */
[----:B0-----:R-:W-:Y:S02]  /*0160*/  LEA R12, R12, R3, 0x18 ;  /* 0x000000030c0c7211 */ /* 0x001fe400078ec0ff */
[C---:B------:R-:W-:Y:S01]  /*0170*/  SHF.L.U32 R3, R11.reuse, 0x5, RZ ;  /* 0x000000050b037819 */ /* 0x040fe200000006ff */
[----:B--2---:R-:W-:Y:S01]  /*0180*/  IMAD R10, R0, R11, R9 ;  /* 0x0000000b000a7224 */ /* 0x004fe200078e0209 */
[----:B------:R-:W-:-:S03]  /*0190*/  LEA R9, R11, R12, 0x7 ;  /* 0x0000000c0b097211 */ /* 0x000fc600078e38ff */
[----:B---3--:R-:W-:-:S07]  /*01a0*/  IMAD R11, R0, R11, R3 ;  /* 0x0000000b000b7224 */ /* 0x008fce00078e0203 */
.L_x_12:
[----:B0-2-4-:R-:W0:Y:S02]  /*01b0*/  LDC R19, c[0x0][0x3a4] ;  /* 0x0000e900ff137b82 */ /* 0x015e240000000800 */
[----:B0-----:R-:W-:-:S13]  /*01c0*/  ISETP.NE.AND P0, PT, R19, RZ, PT ;  /* 0x000000ff1300720c */ /* 0x001fda0003f05270 */
[----:B-1----:R-:W-:Y:S05]  /*01d0*/  @!P0 BRA `(.L_x_0) ;  /* 0x0000000800788947 */ /* 0x002fea0003800000 */
[----:B------:R-:W-:Y:S01]  /*01e0*/  ISETP.GE.U32.AND P1, PT, R19, 0x8, PT ;  /* 0x000000081300780c */ /* 0x000fe20003f26070 */
[----:B------:R-:W-:Y:S02]  /*01f0*/  IMAD R20, R3, UR4, R10 ;  /* 0x0000000403147c24 */ /* 0x000fe4000f8e020a */
[----:B------:R-:W-:-:S10]  /*0200*/  IMAD.MOV.U32 R21, RZ, RZ, RZ ;  /* 0x000000ffff157224 */ /* 0x000fd400078e00ff */
[----:B------:R-:W-:Y:S05]  /*0210*/  @!P1 BRA `(.L_x_1) ;  /* 0x0000000400149947 */ /* 0x000fea0003800000 */
[----:B------:R-:W0:Y:S01]  /*0220*/  S2UR UR6, SR_CgaCtaId ;  /* 0x00000000000679c3 */ /* 0x000e220000008800 */
[----:B------:R-:W-:Y:S02]  /*0230*/  UMOV UR5, 0x400 ;  /* 0x0000040000057882 */ /* 0x000fe40000000000 */
[----:B0-----:R-:W-:-:S03]  /*0240*/  ULEA UR6, UR6, UR5, 0x18 ;  /* 0x0000000506067291 */ /* 0x001fc6000f8ec0ff */
[----:B------:R-:W-:-:S09]  /*0250*/  UMOV UR5, URZ ;  /* 0x000000ff00057c82 */ /* 0x000fd20008000000 */
.L_x_2:
[----:B0-----:R-:W0:Y:S01]  /*0260*/  LDC.64 R14, c[0x0][0x388] ;  /* 0x0000e200ff0e7b82 */ /* 0x001e220000000a00 */
[----:B------:R-:W-:-:S07]  /*0270*/  IADD3 R25, PT, PT, R20, UR5, RZ ;  /* 0x0000000514197c10 */ /* 0x000fce000fffe0ff */
[----:B------:R-:W1:Y:S01]  /*0280*/  LDC.64 R12, c[0x0][0x390] ;  /* 0x0000e400ff0c7b82 */ /* 0x000e620000000a00 */
[----:B0-----:R-:W-:-:S05]  /*0290*/  IMAD.WIDE.U32 R16, R25, 0x4, R14 ;  /* 0x0000000419107825 */ /* 0x001fca00078e000e */
[----:B------:R0:W2:Y:S01]  /*02a0*/  LDG.E R22, desc[UR8][R16.64] ;  /* 0x0000000810167981 */ /* 0x0000a2000c1e1900 */
[----:B-1----:R-:W-:-:S05]  /*02b0*/  IMAD.WIDE.U32 R28, R25, 0x4, R12 ;  /* 0x00000004191c7825 */ /* 0x002fca00078e000c */
[----:B------:R1:W3:Y:S01]  /*02c0*/  LDG.E R23, desc[UR8][R28.64] ;  /* 0x000000081c177981 */ /* 0x0002e2000c1e1900 */
[----:B------:R-:W-:Y:S01]  /*02d0*/  IADD3 R27, PT, PT, R25, 0x1, RZ ;  /* 0x00000001191b7810 */ /* 0x000fe20007ffe0ff */
[----:B------:R-:W-:-:S04]  /*02e0*/  IMAD R24, R0, R19, UR5 ;  /* 0x0000000500187e24 */ /* 0x000fc8000f8e0213 */
[----:B0-----:R-:W-:Y:S01]  /*02f0*/  IMAD.WIDE.U32 R16, R27, 0x4, R14 ;  /* 0x000000041b107825 */ /* 0x001fe200078e000e */
[----:B------:R-:W-:-:S03]  /*0300*/  LEA R24, R24, UR6, 0x2 ;  /* 0x0000000618187c11 */ /* 0x000fc6000f8e10ff */
[----:B------:R-:W-:Y:S01]  /*0310*/  IMAD.WIDE.U32 R26, R27, 0x4, R12 ;  /* 0x000000041b1a7825 */ /* 0x000fe200078e000c */
[----:B------:R0:W4:Y:S03]  /*0320*/  LDG.E R21, desc[UR8][R16.64] ;  /* 0x0000000810157981 */ /* 0x000126000c1e1900 */
[----:B-1----:R-:W-:Y:S02]  /*0330*/  VIADD R29, R25, 0x2 ;  /* 0x00000002191d7836 */ /* 0x002fe40000000000 */
[----:B------:R-:W5:Y:S02]  /*0340*/  LDG.E R27, desc[UR8][R26.64] ;  /* 0x000000081a1b7981 */ /* 0x000f64000c1e1900 */
[----:B0-----:R-:W-:-:S04]  /*0350*/  IMAD.WIDE.U32 R16, R29, 0x4, R14 ;  /* 0x000000041d107825 */ /* 0x001fc800078e000e */
[----:B------:R-:W-:-:S06]  /*0360*/  IMAD.WIDE.U32 R28, R29, 0x4, R12 ;  /* 0x000000041d1c7825 */ /* 0x000fcc00078e000c */
[----:B------:R-:W5:Y:S04]  /*0370*/  LDG.E R28, desc[UR8][R28.64] ;  /* 0x000000081c1c7981 */ /* 0x000f68000c1e1900 */
[----:B--2---:R0:W-:Y:S02]  /*0380*/  STS [R24], R22 ;  /* 0x0000001618007388 */ /* 0x0041e40000000800 */
[----:B0-----:R-:W-:-:S05]  /*0390*/  LEA R22, R19, R24, 0x7 ;  /* 0x0000001813167211 */ /* 0x001fca00078e38ff */
[----:B---3--:R0:W-:Y:S04]  /*03a0*/  STS [R22], R23 ;  /* 0x0000001716007388 */ /* 0x0081e80000000800 */
[----:B0-----:R0:W2:Y:S04]  /*03b0*/  LDG.E R23, desc[UR8][R16.64] ;  /* 0x0000000810177981 */ /* 0x0010a8000c1e1900 */
[----:B----4-:R-:W-:Y:S01]  /*03c0*/  STS [R24+0x4], R21 ;  /* 0x0000041518007388 */ /* 0x010fe20000000800 */
[----:B0-----:R-:W-:-:S03]  /*03d0*/  IADD3 R17, PT, PT, R25, 0x3, RZ ;  /* 0x0000000319117810 */ /* 0x001fc60007ffe0ff */
[----:B-----5:R0:W-:Y:S01]  /*03e0*/  STS [R22+0x4], R27 ;  /* 0x0000041b16007388 */ /* 0x0201e20000000800 */
[----:B------:R-:W-:Y:S01]  /*03f0*/  IADD3 R29, PT, PT, R25, 0x4, RZ ;  /* 0x00000004191d7810 */ /* 0x000fe20007ffe0ff */
[----:B0-----:R-:W-:-:S04]  /*0400*/  IMAD.WIDE.U32 R26, R17, 0x4, R14 ;  /* 0x00000004111a7825 */ /* 0x001fc800078e000e */
[----:B------:R-:W-:-:S05]  /*0410*/  IMAD.WIDE.U32 R16, R17, 0x4, R12 ;  /* 0x0000000411107825 */ /* 0x000fca00078e000c */
[----:B------:R0:W3:Y:S02]  /*0420*/  LDG.E R21, desc[UR8][R16.64] ;  /* 0x0000000810157981 */ /* 0x0000e4000c1e1900 */
[----:B0-----:R-:W-:-:S06]  /*0430*/  IMAD.WIDE.U32 R16, R29, 0x4, R14 ;  /* 0x000000041d107825 */ /* 0x001fcc00078e000e */
[----:B------:R-:W4:Y:S04]  /*0440*/  LDG.E R16, desc[UR8][R16.64] ;  /* 0x0000000810107981 */ /* 0x000f28000c1e1900 */
[----:B--2---:R0:W-:Y:S04]  /*0450*/  STS [R24+0x8], R23 ;  /* 0x0000081718007388 */ /* 0x0041e80000000800 */
[----:B------:R1:W-:Y:S04]  /*0460*/  STS [R22+0x8], R28 ;  /* 0x0000081c16007388 */ /* 0x0003e80000000800 */
[----:B0-----:R0:W2:Y:S01]  /*0470*/  LDG.E R23, desc[UR8][R26.64] ;  /* 0x000000081a177981 */ /* 0x0010a2000c1e1900 */
[----:B-1----:R-:W-:-:S05]  /*0480*/  IMAD.WIDE.U32 R28, R29, 0x4, R12 ;  /* 0x000000041d1c7825 */ /* 0x002fca00078e000c */
[----:B------:R1:W5:Y:S01]  /*0490*/  LDG.E R26, desc[UR8][R28.64] ;  /* 0x000000081c1a7981 */ /* 0x000362000c1e1900 */
[C---:B0-----:R-:W-:Y:S01]  /*04a0*/  IADD3 R27, PT, PT, R25.reuse, 0x5, RZ ;  /* 0x00000005191b7810 */ /* 0x041fe20007ffe0ff */
[----:B------:R-:W-:-:S04]  /*04b0*/  VIADD R17, R25, 0x6 ;  /* 0x0000000619117836 */ /* 0x000fc80000000000 */
[C---:B-1----:R-:W-:Y:S01]  /*04c0*/  IMAD.WIDE.U32 R28, R27.reuse, 0x4, R14 ;  /* 0x000000041b1c7825 */ /* 0x042fe200078e000e */
[----:B--2---:R-:W-:Y:S04]  /*04d0*/  STS [R24+0xc], R23 ;  /* 0x00000c1718007388 */ /* 0x004fe80000000800 */
[----:B---3--:R0:W-:Y:S04]  /*04e0*/  STS [R22+0xc], R21 ;  /* 0x00000c1516007388 */ /* 0x0081e80000000800 */
[----:B----4-:R-:W-:Y:S04]  /*04f0*/  STS [R24+0x10], R16 ;  /* 0x0000101018007388 */ /* 0x010fe80000000800 */
[----:B-----5:R1:W-:Y:S04]  /*0500*/  STS [R22+0x10], R26 ;  /* 0x0000101a16007388 */ /* 0x0203e80000000800 */
[----:B0-----:R0:W2:Y:S01]  /*0510*/  LDG.E R21, desc[UR8][R28.64] ;  /* 0x000000081c157981 */ /* 0x0010a2000c1e1900 */
[----:B-1----:R-:W-:-:S05]  /*0520*/  IMAD.WIDE.U32 R26, R27, 0x4, R12 ;  /* 0x000000041b1a7825 */ /* 0x002fca00078e000c */
[----:B------:R1:W3:Y:S01]  /*0530*/  LDG.E R23, desc[UR8][R26.64] ;  /* 0x000000081a177981 */ /* 0x0002e2000c1e1900 */
[----:B0-----:R-:W-:-:S04]  /*0540*/  IMAD.WIDE.U32 R28, R17, 0x4, R14 ;  /* 0x00000004111c7825 */ /* 0x001fc800078e000e */
[----:B------:R-:W-:Y:S01]  /*0550*/  IMAD.WIDE.U32 R16, R17, 0x4, R12 ;  /* 0x0000000411107825 */ /* 0x000fe200078e000c */
[----:B-1----:R-:W-:-:S05]  /*0560*/  IADD3 R27, PT, PT, R25, 0x7, RZ ;  /* 0x00000007191b7810 */ /* 0x002fca0007ffe0ff */
[----:B------:R-:W4:Y:S01]  /*0570*/  LDG.E R17, desc[UR8][R16.64] ;  /* 0x0000000810117981 */ /* 0x000f22000c1e1900 */
[----:B------:R-:W-:-:S03]  /*0580*/  IMAD.WIDE.U32 R14, R27, 0x4, R14 ;  /* 0x000000041b0e7825 */ /* 0x000fc600078e000e */
[----:B------:R-:W5:Y:S01]  /*0590*/  LDG.E R25, desc[UR8][R28.64] ;  /* 0x000000081c197981 */ /* 0x000f62000c1e1900 */
[----:B------:R-:W-:-:S03]  /*05a0*/  IMAD.WIDE.U32 R12, R27, 0x4, R12 ;  /* 0x000000041b0c7825 */ /* 0x000fc600078e000c */
[----:B------:R-:W4:Y:S04]  /*05b0*/  LDG.E R15, desc[UR8][R14.64] ;  /* 0x000000080e0f7981 */ /* 0x000f28000c1e1900 */
[----:B------:R-:W4:Y:S01]  /*05c0*/  LDG.E R13, desc[UR8][R12.64] ;  /* 0x000000080c0d7981 */ /* 0x000f22000c1e1900 */
[----:B------:R-:W-:-:S06]  /*05d0*/  UIADD3 UR5, UPT, UPT, UR5, 0x8, URZ ;  /* 0x0000000805057890 */ /* 0x000fcc000fffe0ff */
[----:B------:R-:W-:Y:S01]  /*05e0*/  ISETP.NE.AND P1, PT, R7, UR5, PT ;  /* 0x0000000507007c0c */ /* 0x000fe2000bf25270 */
[----:B--2---:R0:W-:Y:S04]  /*05f0*/  STS [R24+0x14], R21 ;  /* 0x0000141518007388 */ /* 0x0041e80000000800 */
[----:B---3--:R0:W-:Y:S04]  /*0600*/  STS [R22+0x14], R23 ;  /* 0x0000141716007388 */ /* 0x0081e80000000800 */
[----:B-----5:R0:W-:Y:S04]  /*0610*/  STS [R24+0x18], R25 ;  /* 0x0000181918007388 */ /* 0x0201e80000000800 */
[----:B----4-:R0:W-:Y:S04]  /*0620*/  STS [R22+0x18], R17 ;  /* 0x0000181116007388 */ /* 0x0101e80000000800 */
[----:B------:R0:W-:Y:S04]  /*0630*/  STS [R24+0x1c], R15 ;  /* 0x00001c0f18007388 */ /* 0x0001e80000000800 */
[----:B------:R0:W-:Y:S01]  /*0640*/  STS [R22+0x1c], R13 ;  /* 0x00001c0d16007388 */ /* 0x0001e20000000800 */
[----:B------:R-:W-:Y:S05]  /*0650*/  @P1 BRA `(.L_x_2) ;  /* 0xfffffffc00001947 */ /* 0x000fea000383ffff */
[----:B0-----:R-:W-:-:S07]  /*0660*/  MOV R21, R7 ;  /* 0x0000000700157202 */ /* 0x001fce0000000f00 */
.L_x_1:
[----:B------:R-:W-:-:S13]  /*0670*/  ISETP.NE.AND P1, PT, R4, RZ, PT ;  /* 0x000000ff0400720c */ /* 0x000fda0003f25270 */
[----:B------:R-:W-:Y:S05]  /*0680*/  @!P1 BRA `(.L_x_0) ;  /* 0x00000004004c9947 */ /* 0x000fea0003800000 */
[----:B------:R-:W-:Y:S02]  /*0690*/  ISETP.GE.U32.AND P1, PT, R18, 0x3, PT ;  /* 0x000000031200780c */ /* 0x000fe40003f26070 */
[----:B------:R-:W-:-:S11]  /*06a0*/  ISETP.NE.AND P2, PT, R5, RZ, PT ;  /* 0x000000ff0500720c */ /* 0x000fd60003f45270 */
[----:B------:R-:W-:Y:S05]  /*06b0*/  @!P1 BRA `(.L_x_3) ;  /* 0x0000000000949947 */ /* 0x000fea0003800000 */
[----:B------:R-:W0:Y:S01]  /*06c0*/  LDC.64 R12, c[0x0][0x388] ;  /* 0x0000e200ff0c7b82 */ /* 0x000e220000000a00 */
[----:B------:R-:W-:-:S05]  /*06d0*/  IADD3 R25, PT, PT, R20, R21, RZ ;  /* 0x0000001514197210 */ /* 0x000fca0007ffe0ff */
[C---:B------:R-:W-:Y:S02]  /*06e0*/  VIADD R29, R25.reuse, 0x1 ;  /* 0x00000001191d7836 */ /* 0x040fe40000000000 */
[----:B------:R-:W1:Y:S01]  /*06f0*/  LDC.64 R16, c[0x0][0x390] ;  /* 0x0000e400ff107b82 */ /* 0x000e620000000a00 */
[----:B0-----:R-:W-:-:S06]  /*0700*/  IMAD.WIDE.U32 R22, R25, 0x4, R12 ;  /* 0x0000000419167825 */ /* 0x001fcc00078e000c */
[----:B------:R-:W2:Y:S01]  /*0710*/  LDG.E R23, desc[UR8][R22.64] ;  /* 0x0000000816177981 */ /* 0x000ea2000c1e1900 */
[----:B------:R-:W-:-:S04]  /*0720*/  IMAD.WIDE.U32 R14, R29, 0x4, R12 ;  /* 0x000000041d0e7825 */ /* 0x000fc800078e000c */
[----:B-1----:R-:W-:Y:S02]  /*0730*/  IMAD.WIDE.U32 R26, R25, 0x4, R16 ;  /* 0x00000004191a7825 */ /* 0x002fe400078e0010 */
[----:B------:R0:W3:Y:S04]  /*0740*/  LDG.E R14, desc[UR8][R14.64] ;  /* 0x000000080e0e7981 */ /* 0x0000e8000c1e1900 */
[----:B------:R-:W4:Y:S01]  /*0750*/  LDG.E R26, desc[UR8][R26.64] ;  /* 0x000000081a1a7981 */ /* 0x000f22000c1e1900 */
[----:B------:R-:W1:Y:S01]  /*0760*/  S2UR UR6, SR_CgaCtaId ;  /* 0x00000000000679c3 */ /* 0x000e620000008800 */
[----:B------:R-:W-:Y:S01]  /*0770*/  UMOV UR5, 0x400 ;  /* 0x0000040000057882 */ /* 0x000fe20000000000 */
[----:B------:R-:W-:Y:S01]  /*0780*/  IMAD R24, R0, R19, R21 ;  /* 0x0000001300187224 */ /* 0x000fe200078e0215 */
[----:B-1----:R-:W-:-:S06]  /*0790*/  ULEA UR5, UR6, UR5, 0x18 ;  /* 0x0000000506057291 */ /* 0x002fcc000f8ec0ff */
[----:B------:R-:W-:Y:S02]  /*07a0*/  LEA R24, R24, UR5, 0x2 ;  /* 0x0000000518187c11 */ /* 0x000fe4000f8e10ff */
[----:B0-----:R-:W-:-:S03]  /*07b0*/  IADD3 R15, PT, PT, R25, 0x2, RZ ;  /* 0x00000002190f7810 */ /* 0x001fc60007ffe0ff */
[----:B--2---:R0:W-:Y:S02]  /*07c0*/  STS [R24], R23 ;  /* 0x0000001718007388 */ /* 0x0041e40000000800 */
[----:B0-----:R-:W-:-:S05]  /*07d0*/  LEA R23, R19, R24, 0x7 ;  /* 0x0000001813177211 */ /* 0x001fca00078e38ff */
[----:B----4-:R0:W-:Y:S02]  /*07e0*/  STS [R23], R26 ;  /* 0x0000001a17007388 */ /* 0x0101e40000000800 */
[----:B0-----:R-:W-:Y:S02]  /*07f0*/  IMAD.WIDE.U32 R26, R29, 0x4, R16 ;  /* 0x000000041d1a7825 */ /* 0x001fe400078e0010 */
[----:B---3--:R0:W-:Y:S04]  /*0800*/  STS [R24+0x4], R14 ;  /* 0x0000040e18007388 */ /* 0x0081e80000000800 */
[----:B------:R1:W2:Y:S01]  /*0810*/  LDG.E R22, desc[UR8][R26.64] ;  /* 0x000000081a167981 */ /* 0x0002a2000c1e1900 */
[----:B------:R-:W-:-:S04]  /*0820*/  IMAD.WIDE.U32 R28, R15, 0x4, R12 ;  /* 0x000000040f1c7825 */ /* 0x000fc800078e000c */
[----:B0-----:R-:W-:Y:S01]  /*0830*/  IMAD.WIDE.U32 R14, R15, 0x4, R16 ;  /* 0x000000040f0e7825 */ /* 0x001fe200078e0010 */
[----:B-1----:R-:W-:Y:S02]  /*0840*/  IADD3 R27, PT, PT, R25, 0x3, RZ ;  /* 0x00000003191b7810 */ /* 0x002fe40007ffe0ff */
[----:B------:R-:W3:Y:S03]  /*0850*/  LDG.E R25, desc[UR8][R28.64] ;  /* 0x000000081c197981 */ /* 0x000ee6000c1e1900 */
[C---:B------:R-:W-:Y:S01]  /*0860*/  IMAD.WIDE.U32 R12, R27.reuse, 0x4, R12 ;  /* 0x000000041b0c7825 */ /* 0x040fe200078e000c */
[----:B------:R-:W4:Y:S03]  /*0870*/  LDG.E R15, desc[UR8][R14.64] ;  /* 0x000000080e0f7981 */ /* 0x000f26000c1e1900 */
[----:B------:R-:W-:-:S02]  /*0880*/  IMAD.WIDE.U32 R16, R27, 0x4, R16 ;  /* 0x000000041b107825 */ /* 0x000fc400078e0010 */
[----:B------:R-:W5:Y:S04]  /*0890*/  LDG.E R13, desc[UR8][R12.64] ;  /* 0x000000080c0d7981 */ /* 0x000f68000c1e1900 */
[----:B------:R-:W5:Y:S01]  /*08a0*/  LDG.E R16, desc[UR8][R16.64] ;  /* 0x0000000810107981 */ /* 0x000f62000c1e1900 */
[----:B------:R-:W-:-:S03]  /*08b0*/  VIADD R21, R21, 0x4 ;  /* 0x0000000415157836 */ /* 0x000fc60000000000 */
[----:B--2---:R0:W-:Y:S04]  /*08c0*/  STS [R23+0x4], R22 ;  /* 0x0000041617007388 */ /* 0x0041e80000000800 */
[----:B---3--:R0:W-:Y:S04]  /*08d0*/  STS [R24+0x8], R25 ;  /* 0x0000081918007388 */ /* 0x0081e80000000800 */
[----:B----4-:R0:W-:Y:S04]  /*08e0*/  STS [R23+0x8], R15 ;  /* 0x0000080f17007388 */ /* 0x0101e80000000800 */
[----:B-----5:R0:W-:Y:S04]  /*08f0*/  STS [R24+0xc], R13 ;  /* 0x00000c0d18007388 */ /* 0x0201e80000000800 */
[----:B------:R0:W-:Y:S02]  /*0900*/  STS [R23+0xc], R16 ;  /* 0x00000c1017007388 */ /* 0x0001e40000000800 */
.L_x_3:
[----:B------:R-:W-:Y:S05]  /*0910*/  @!P2 BRA `(.L_x_0) ;  /* 0x0000000000a8a947 */ /* 0x000fea0003800000 */
[----:B------:R-:W-:Y:S02]  /*0920*/  ISETP.NE.AND P1, PT, R5, 0x1, PT ;  /* 0x000000010500780c */ /* 0x000fe40003f25270 */
[----:B------:R-:W-:-:S11]  /*0930*/  LOP3.LUT P2, RZ, R19, 0x1, RZ, 0xc0, !PT ;  /* 0x0000000113ff7812 */ /* 0x000fd6000784c0ff */
[----:B------:R-:W-:Y:S05]  /*0940*/  @!P1 BRA `(.L_x_4) ;  /* 0x00000000005c9947 */ /* 0x000fea0003800000 */
[----:B0-----:R-:W0:Y:S01]  /*0950*/  LDC.64 R14, c[0x0][0x388] ;  /* 0x0000e200ff0e7b82 */ /* 0x001e220000000a00 */
[----:B------:R-:W-:-:S04]  /*0960*/  IADD3 R17, PT, PT, R20, R21, RZ ;  /* 0x0000001514117210 */ /* 0x000fc80007ffe0ff */
[----:B------:R-:W-:-:S03]  /*0970*/  IADD3 R25, PT, PT, R17, 0x1, RZ ;  /* 0x0000000111197810 */ /* 0x000fc60007ffe0ff */
[----:B------:R-:W1:Y:S01]  /*0980*/  LDC.64 R12, c[0x0][0x390] ;  /* 0x0000e400ff0c7b82 */ /* 0x000e620000000a00 */
[----:B0-----:R-:W-:-:S04]  /*0990*/  IMAD.WIDE.U32 R22, R17, 0x4, R14 ;  /* 0x0000000411167825 */ /* 0x001fc800078e000e */
[----:B------:R-:W-:Y:S02]  /*09a0*/  IMAD.WIDE.U32 R14, R25, 0x4, R14 ;  /* 0x00000004190e7825 */ /* 0x000fe400078e000e */
[----:B------:R-:W2:Y:S02]  /*09b0*/  LDG.E R22, desc[UR8][R22.64] ;  /* 0x0000000816167981 */ /* 0x000ea4000c1e1900 */
[--C-:B-1----:R-:W-:Y:S02]  /*09c0*/  IMAD.WIDE.U32 R16, R17, 0x4, R12.reuse ;  /* 0x0000000411107825 */ /* 0x102fe400078e000c */
[----:B------:R-:W3:Y:S02]  /*09d0*/  LDG.E R15, desc[UR8][R14.64] ;  /* 0x000000080e0f7981 */ /* 0x000ee4000c1e1900 */
[----:B------:R-:W-:Y:S02]  /*09e0*/  IMAD.WIDE.U32 R12, R25, 0x4, R12 ;  /* 0x00000004190c7825 */ /* 0x000fe400078e000c */
[----:B------:R-:W4:Y:S04]  /*09f0*/  LDG.E R16, desc[UR8][R16.64] ;  /* 0x0000000810107981 */ /* 0x000f28000c1e1900 */
[----:B------:R-:W5:Y:S01]  /*0a00*/  LDG.E R12, desc[UR8][R12.64] ;  /* 0x000000080c0c7981 */ /* 0x000f62000c1e1900 */
[----:B------:R-:W0:Y:S01]  /*0a10*/  S2UR UR6, SR_CgaCtaId ;  /* 0x00000000000679c3 */ /* 0x000e220000008800 */
[----:B------:R-:W-:Y:S01]  /*0a20*/  UMOV UR5, 0x400 ;  /* 0x0000040000057882 */ /* 0x000fe20000000000 */
[----:B------:R-:W-:Y:S01]  /*0a30*/  IMAD R24, R0, R19, R21 ;  /* 0x0000001300187224 */ /* 0x000fe200078e0215 */
[----:B0-----:R-:W-:-:S06]  /*0a40*/  ULEA UR5, UR6, UR5, 0x18 ;  /* 0x0000000506057291 */ /* 0x001fcc000f8ec0ff */
[----:B------:R-:W-:-:S04]  /*0a50*/  LEA R24, R24, UR5, 0x2 ;  /* 0x0000000518187c11 */ /* 0x000fc8000f8e10ff */
[----:B------:R-:W-:Y:S01]  /*0a60*/  LEA R25, R19, R24, 0x7 ;  /* 0x0000001813197211 */ /* 0x000fe200078e38ff */
[----:B------:R-:W-:Y:S01]  /*0a70*/  VIADD R21, R21, 0x2 ;  /* 0x0000000215157836 */ /* 0x000fe20000000000 */
[----:B--2---:R1:W-:Y:S04]  /*0a80*/  STS [R24], R22 ;  /* 0x0000001618007388 */ /* 0x0043e80000000800 */
[----:B----4-:R1:W-:Y:S04]  /*0a90*/  STS [R25], R16 ;  /* 0x0000001019007388 */ /* 0x0103e80000000800 */
[----:B---3--:R1:W-:Y:S04]  /*0aa0*/  STS [R24+0x4], R15 ;  /* 0x0000040f18007388 */ /* 0x0083e80000000800 */
[----:B-----5:R1:W-:Y:S02]  /*0ab0*/  STS [R25+0x4], R12 ;  /* 0x0000040c19007388 */ /* 0x0203e40000000800 */
.L_x_4:
[----:B------:R-:W-:Y:S05]  /*0ac0*/  @!P2 BRA `(.L_x_0) ;  /* 0x00000000003ca947 */ /* 0x000fea0003800000 */
[----:B01----:R-:W0:Y:S01]  /*0ad0*/  LDC.64 R14, c[0x0][0x388] ;  /* 0x0000e200ff0e7b82 */ /* 0x003e220000000a00 */
[----:B------:R-:W-:-:S07]  /*0ae0*/  IADD3 R17, PT, PT, R20, R21, RZ ;  /* 0x0000001514117210 */ /* 0x000fce0007ffe0ff */
[----:B------:R-:W1:Y:S01]  /*0af0*/  LDC.64 R12, c[0x0][0x390] ;  /* 0x0000e400ff0c7b82 */ /* 0x000e620000000a00 */
[----:B0-----:R-:W-:-:S06]  /*0b00*/  IMAD.WIDE.U32 R14, R17, 0x4, R14 ;  /* 0x00000004110e7825 */ /* 0x001fcc00078e000e */
[----:B------:R-:W2:Y:S01]  /*0b10*/  LDG.E R14, desc[UR8][R14.64] ;  /* 0x000000080e0e7981 */ /* 0x000ea2000c1e1900 */
[----:B-1----:R-:W-:-:S06]  /*0b20*/  IMAD.WIDE.U32 R12, R17, 0x4, R12 ;  /* 0x00000004110c7825 */ /* 0x002fcc00078e000c */
[----:B------:R-:W3:Y:S01]  /*0b30*/  LDG.E R12, desc[UR8][R12.64] ;  /* 0x000000080c0c7981 */ /* 0x000ee2000c1e1900 */
[----:B------:R-:W0:Y:S01]  /*0b40*/  S2UR UR6, SR_CgaCtaId ;  /* 0x00000000000679c3 */ /* 0x000e220000008800 */
[----:B------:R-:W-:Y:S01]  /*0b50*/  UMOV UR5, 0x400 ;  /* 0x0000040000057882 */ /* 0x000fe20000000000 */
[----:B------:R-:W-:Y:S01]  /*0b60*/  IMAD R16, R0, R19, R21 ;  /* 0x0000001300107224 */ /* 0x000fe200078e0215 */
[----:B0-----:R-:W-:-:S06]  /*0b70*/  ULEA UR5, UR6, UR5, 0x18 ;  /* 0x0000000506057291 */ /* 0x001fcc000f8ec0ff */
[----:B------:R-:W-:-:S04]  /*0b80*/  LEA R16, R16, UR5, 0x2 ;  /* 0x0000000510107c11 */ /* 0x000fc8000f8e10ff */
[----:B------:R-:W-:Y:S01]  /*0b90*/  LEA R19, R19, R16, 0x7 ;  /* 0x0000001013137211 */ /* 0x000fe200078e38ff */
[----:B--2---:R2:W-:Y:S04]  /*0ba0*/  STS [R16], R14 ;  /* 0x0000000e10007388 */ /* 0x0045e80000000800 */
[----:B---3--:R2:W-:Y:S02]  /*0bb0*/  STS [R19], R12 ;  /* 0x0000000c13007388 */ /* 0x0085e40000000800 */
.L_x_0:
[----:B------:R-:W-:Y:S06]  /*0bc0*/  BAR.SYNC.DEFER_BLOCKING 0x0 ;  /* 0x0000000000007b1d */ /* 0x000fec0000010000 */
[----:B------:R-:W-:Y:S05]  /*0bd0*/  @!P0 BRA `(.L_x_5) ;  /* 0x0000000800988947 */ /* 0x000fea0003800000 */
[----:B------:R-:W-:-:S05]  /*0be0*/  UMOV UR5, URZ ;  /* 0x000000ff00057c82 */ /* 0x000fca0008000000 */
.L_x_11:
[----:B------:R-:W3:Y:S01]  /*0bf0*/  LDCU UR6, c[0x0][0x3a4] ;  /* 0x00007480ff0677ac */ /* 0x000ee20008000800 */
[----:B--2-4-:R-:W-:Y:S02]  /*0c00*/  IMAD R19, R3, UR5, R10 ;  /* 0x0000000503137c24 */ /* 0x014fe4000f8e020a */
[----:B01----:R-:W-:Y:S01]  /*0c10*/  HFMA2 R22, -RZ, RZ, 0, 0 ;  /* 0x00000000ff167431 */ /* 0x003fe200000001ff */
[----:B------:R-:W-:-:S06]  /*0c20*/  UIADD3 UR5, UPT, UPT, UR5, 0x1, URZ ;  /* 0x0000000105057890 */ /* 0x000fcc000fffe0ff */
[----:B------:R-:W-:Y:S01]  /*0c30*/  ISETP.NE.AND P0, PT, R2, UR5, PT ;  /* 0x0000000502007c0c */ /* 0x000fe2000bf05270 */
[----:B---3--:R-:W-:-:S09]  /*0c40*/  UISETP.GE.U32.AND UP0, UPT, UR6, 0x10, UPT ;  /* 0x000000100600788c */ /* 0x008fd2000bf06070 */
[----:B------:R-:W-:Y:S05]  /*0c50*/  BRA.U !UP0, `(.L_x_6) ;  /* 0x0000000508207547 */ /* 0x000fea000b800000 */
[----:B------:R-:W-:-:S05]  /*0c60*/  UMOV UR6, URZ ;  /* 0x000000ff00067c82 */ /* 0x000fca0008000000 */
.L_x_7:
[----:B0-----:R-:W0:Y:S01]  /*0c70*/  LDC.64 R12, c[0x0][0x380] ;  /* 0x0000e000ff0c7b82 */ /* 0x001e220000000a00 */
[----:B------:R-:W-:-:S05]  /*0c80*/  VIADD R21, R19, UR6 ;  /* 0x0000000613157c36 */ /* 0x000fca0008000000 */
[C---:B------:R-:W-:Y:S02]  /*0c90*/  IADD3 R23, PT, PT, R21.reuse, 0x1, RZ ;  /* 0x0000000115177810 */ /* 0x040fe40007ffe0ff */
[C---:B------:R-:W-:Y:S02]  /*0ca0*/  IADD3 R17, PT, PT, R21.reuse, 0x2, RZ ;  /* 0x0000000215117810 */ /* 0x040fe40007ffe0ff */
[C---:B------:R-:W-:Y:S02]  /*0cb0*/  IADD3 R29, PT, PT, R21.reuse, 0x3, RZ ;  /* 0x00000003151d7810 */ /* 0x040fe40007ffe0ff */
[C---:B------:R-:W-:Y:S01]  /*0cc0*/  IADD3 R15, PT, PT, R21.reuse, 0x5, RZ ;  /* 0x00000005150f7810 */ /* 0x040fe20007ffe0ff */
[----:B------:R-:W-:Y:S02]  /*0cd0*/  VIADD R27, R21, 0x4 ;  /* 0x00000004151b7836 */ /* 0x000fe40000000000 */
[----:B0-----:R-:W-:-:S04]  /*0ce0*/  IMAD.WIDE.U32 R22, R23, 0x4, R12 ;  /* 0x0000000417167825 */ /* 0x001fc800078e000c */
[--C-:B------:R-:W-:Y:S02]  /*0cf0*/  IMAD.WIDE.U32 R24, R21, 0x4, R12.reuse ;  /* 0x0000000415187825 */ /* 0x100fe400078e000c */
[----:B------:R-:W2:Y:S02]  /*0d00*/  LDG.E R22, desc[UR8][R22.64] ;  /* 0x0000000816167981 */ /* 0x000ea4000c1e1900 */
[--C-:B------:R-:W-:Y:S02]  /*0d10*/  IMAD.WIDE.U32 R16, R17, 0x4, R12.reuse ;  /* 0x0000000411107825 */ /* 0x100fe400078e000c */
[----:B------:R-:W3:Y:S02]  /*0d20*/  LDG.E R24, desc[UR8][R24.64] ;  /* 0x0000000818187981 */ /* 0x000ee4000c1e1900 */
[--C-:B------:R-:W-:Y:S02]  /*0d30*/  IMAD.WIDE.U32 R28, R29, 0x4, R12.reuse ;  /* 0x000000041d1c7825 */ /* 0x100fe400078e000c */
[----:B------:R-:W4:Y:S02]  /*0d40*/  LDG.E R16, desc[UR8][R16.64] ;  /* 0x0000000810107981 */ /* 0x000f24000c1e1900 */
[----:B------:R-:W-:-:S02]  /*0d50*/  IMAD.WIDE.U32 R14, R15, 0x4, R12 ;  /* 0x000000040f0e7825 */ /* 0x000fc400078e000c */
[----:B------:R-:W5:Y:S02]  /*0d60*/  LDG.E R29, desc[UR8][R28.64] ;  /* 0x000000081c1d7981 */ /* 0x000f64000c1e1900 */
[--C-:B------:R-:W-:Y:S01]  /*0d70*/  IMAD.WIDE.U32 R26, R27, 0x4, R12.reuse ;  /* 0x000000041b1a7825 */ /* 0x100fe200078e000c */
[----:B------:R-:W-:Y:S01]  /*0d80*/  IADD3 R20, PT, PT, R21, 0x6, RZ ;  /* 0x0000000615147810 */ /* 0x000fe20007ffe0ff */
[----:B------:R-:W5:Y:S04]  /*0d90*/  LDG.E R17, desc[UR8][R14.64] ;  /* 0x000000080e117981 */ /* 0x000f68000c1e1900 */
[----:B------:R0:W5:Y:S02]  /*0da0*/  LDG.E R25, desc[UR8][R26.64] ;  /* 0x000000081a197981 */ /* 0x000164000c1e1900 */
[----:B0-----:R-:W-:-:S05]  /*0db0*/  IMAD.WIDE.U32 R26, R20, 0x4, R12 ;  /* 0x00000004141a7825 */ /* 0x001fca00078e000c */
[----:B------:R0:W5:Y:S01]  /*0dc0*/  LDG.E R20, desc[UR8][R26.64] ;  /* 0x000000081a147981 */ /* 0x000162000c1e1900 */
[----:B------:R-:W-:Y:S02]  /*0dd0*/  IADD3 R23, PT, PT, R11, UR6, RZ ;  /* 0x000000060b177c10 */ /* 0x000fe4000fffe0ff */
[----:B------:R-:W-:-:S03]  /*0de0*/  IADD3 R28, PT, PT, R21, 0x7, RZ ;  /* 0x00000007151c7810 */ /* 0x000fc60007ffe0ff */
[----:B------:R-:W-:Y:S02]  /*0df0*/  IMAD R23, R23, 0x4, R9 ;  /* 0x0000000417177824 */ /* 0x000fe400078e0209 */
[----:B------:R-:W-:Y:S01]  /*0e00*/  IMAD.WIDE.U32 R14, R28, 0x4, R12 ;  /* 0x000000041c0e7825 */ /* 0x000fe200078e000c */
[----:B0-----:R-:W-:-:S05]  /*0e10*/  IADD3 R27, PT, PT, R21, 0x9, RZ ;  /* 0x00000009151b7810 */ /* 0x001fca0007ffe0ff */
[----:B------:R-:W-:-:S06]  /*0e20*/  IMAD.WIDE.U32 R26, R27, 0x4, R12 ;  /* 0x000000041b1a7825 */ /* 0x000fcc00078e000c */
[----:B------:R-:W5:Y:S04]  /*0e30*/  LDG.E R26, desc[UR8][R26.64] ;  /* 0x000000081a1a7981 */ /* 0x000f68000c1e1900 */
[----:B--2---:R0:W-:Y:S04]  /*0e40*/  STS [R23+0x4], R22 ;  /* 0x0000041617007388 */ /* 0x0041e80000000800 */
[----:B---3--:R1:W-:Y:S04]  /*0e50*/  STS [R23], R24 ;  /* 0x0000001817007388 */ /* 0x0083e80000000800 */
[----:B----4-:R2:W-:Y:S01]  /*0e60*/  STS [R23+0x8], R16 ;  /* 0x0000081017007388 */ /* 0x0105e20000000800 */
[----:B0-----:R-:W-:-:S03]  /*0e70*/  IADD3 R22, PT, PT, R21, 0x8, RZ ;  /* 0x0000000815167810 */ /* 0x001fc60007ffe0ff */
[----:B-----5:R0:W-:Y:S01]  /*0e80*/  STS [R23+0xc], R29 ;  /* 0x00000c1d17007388 */ /* 0x0201e20000000800 */
[C---:B-1----:R-:W-:Y:S01]  /*0e90*/  IADD3 R24, PT, PT, R21.reuse, 0xa, RZ ;  /* 0x0000000a15187810 */ /* 0x042fe20007ffe0ff */
[----:B--2---:R-:W-:Y:S02]  /*0ea0*/  VIADD R16, R21, 0xb ;  /* 0x0000000b15107836 */ /* 0x004fe40000000000 */
[----:B------:R1:W-:Y:S01]  /*0eb0*/  STS [R23+0x14], R17 ;  /* 0x0000141117007388 */ /* 0x0003e20000000800 */
[----:B0-----:R-:W-:-:S03]  /*0ec0*/  IMAD.WIDE.U32 R28, R22, 0x4, R12 ;  /* 0x00000004161c7825 */ /* 0x001fc600078e000c */
[----:B------:R0:W-:Y:S04]  /*0ed0*/  STS [R23+0x10], R25 ;  /* 0x0000101917007388 */ /* 0x0001e80000000800 */
[----:B------:R2:W3:Y:S01]  /*0ee0*/  LDG.E R22, desc[UR8][R14.64] ;  /* 0x000000080e167981 */ /* 0x0004e2000c1e1900 */
[----:B-1----:R-:W-:-:S03]  /*0ef0*/  IMAD.WIDE.U32 R16, R16, 0x4, R12 ;  /* 0x0000000410107825 */ /* 0x002fc600078e000c */
[----:B------:R1:W4:Y:S01]  /*0f00*/  LDG.E R28, desc[UR8][R28.64] ;  /* 0x000000081c1c7981 */ /* 0x000322000c1e1900 */
[----:B0-----:R-:W-:-:S03]  /*0f10*/  IMAD.WIDE.U32 R24, R24, 0x4, R12 ;  /* 0x0000000418187825 */ /* 0x001fc600078e000c */
[----:B------:R0:W5:Y:S01]  /*0f20*/  LDG.E R16, desc[UR8][R16.64] ;  /* 0x0000000810107981 */ /* 0x000162000c1e1900 */
[----:B--2---:R-:W-:-:S03]  /*0f30*/  IADD3 R15, PT, PT, R21, 0xc, RZ ;  /* 0x0000000c150f7810 */ /* 0x004fc60007ffe0ff */
[----:B------:R2:W5:Y:S01]  /*0f40*/  LDG.E R24, desc[UR8][R24.64] ;  /* 0x0000000818187981 */ /* 0x000562000c1e1900 */
[----:B-1----:R-:W-:Y:S01]  /*0f50*/  IADD3 R29, PT, PT, R21, 0xd, RZ ;  /* 0x0000000d151d7810 */ /* 0x002fe20007ffe0ff */
[----:B------:R-:W-:Y:S01]  /*0f60*/  IMAD.WIDE.U32 R14, R15, 0x4, R12 ;  /* 0x000000040f0e7825 */ /* 0x000fe200078e000c */
[C---:B0-----:R-:W-:Y:S01]  /*0f70*/  IADD3 R17, PT, PT, R21.reuse, 0xe, RZ ;  /* 0x0000000e15117810 */ /* 0x041fe20007ffe0ff */
[----:B------:R0:W-:Y:S01]  /*0f80*/  STS [R23+0x18], R20 ;  /* 0x0000181417007388 */ /* 0x0001e20000000800 */
[----:B--2---:R-:W-:-:S03]  /*0f90*/  IADD3 R25, PT, PT, R21, 0xf, RZ ;  /* 0x0000000f15197810 */ /* 0x004fc60007ffe0ff */
[----:B------:R1:W2:Y:S01]  /*0fa0*/  LDG.E R27, desc[UR8][R14.64] ;  /* 0x000000080e1b7981 */ /* 0x0002a2000c1e1900 */
[----:B0-----:R-:W-:-:S04]  /*0fb0*/  IMAD.WIDE.U32 R20, R17, 0x4, R12 ;  /* 0x0000000411147825 */ /* 0x001fc800078e000c */
[--C-:B-1----:R-:W-:Y:S02]  /*0fc0*/  IMAD.WIDE.U32 R14, R29, 0x4, R12.reuse ;  /* 0x000000041d0e7825 */ /* 0x102fe400078e000c */
[----:B------:R-:W2:Y:S02]  /*0fd0*/  LDG.E R20, desc[UR8][R20.64] ;  /* 0x0000000814147981 */ /* 0x000ea4000c1e1900 */
[----:B------:R-:W-:Y:S02]  /*0fe0*/  IMAD.WIDE.U32 R12, R25, 0x4, R12 ;  /* 0x00000004190c7825 */ /* 0x000fe400078e000c */
[----:B------:R-:W2:Y:S04]  /*0ff0*/  LDG.E R29, desc[UR8][R14.64] ;  /* 0x000000080e1d7981 */ /* 0x000ea8000c1e1900 */
[----:B------:R-:W2:Y:S01]  /*1000*/  LDG.E R12, desc[UR8][R12.64] ;  /* 0x000000080c0c7981 */ /* 0x000ea2000c1e1900 */
[----:B------:R-:W-:-:S03]  /*1010*/  UIADD3 UR6, UPT, UPT, UR6, 0x10, URZ ;  /* 0x0000001006067890 */ /* 0x000fc6000fffe0ff */
[----:B------:R0:W-:Y:S03]  /*1020*/  STS [R23+0x24], R26 ;  /* 0x0000241a17007388 */ /* 0x0001e60000000800 */
[----:B------:R-:W-:Y:S01]  /*1030*/  ISETP.NE.AND P1, PT, R8, UR6, PT ;  /* 0x0000000608007c0c */ /* 0x000fe2000bf25270 */
[----:B---3--:R0:W-:Y:S04]  /*1040*/  STS [R23+0x1c], R22 ;  /* 0x00001c1617007388 */ /* 0x0081e80000000800 */
[----:B----4-:R0:W-:Y:S04]  /*1050*/  STS [R23+0x20], R28 ;  /* 0x0000201c17007388 */ /* 0x0101e80000000800 */
[----:B-----5:R0:W-:Y:S04]  /*1060*/  STS [R23+0x2c], R16 ;  /* 0x00002c1017007388 */ /* 0x0201e80000000800 */
[----:B------:R0:W-:Y:S04]  /*1070*/  STS [R23+0x28], R24 ;  /* 0x0000281817007388 */ /* 0x0001e80000000800 */
[----:B--2---:R0:W-:Y:S04]  /*1080*/  STS [R23+0x30], R27 ;  /* 0x0000301b17007388 */ /* 0x0041e80000000800 */
[----:B------:R0:W-:Y:S04]  /*1090*/  STS [R23+0x38], R20 ;  /* 0x0000381417007388 */ /* 0x0001e80000000800 */
[----:B------:R0:W-:Y:S04]  /*10a0*/  STS [R23+0x34], R29 ;  /* 0x0000341d17007388 */ /* 0x0001e80000000800 */
[----:B------:R0:W-:Y:S01]  /*10b0*/  STS [R23+0x3c], R12 ;  /* 0x00003c0c17007388 */ /* 0x0001e20000000800 */
[----:B------:R-:W-:Y:S05]  /*10c0*/  @P1 BRA `(.L_x_7) ;  /* 0xfffffff800e81947 */ /* 0x000fea000383ffff */
[----:B0-----:R-:W-:-:S07]  /*10d0*/  IMAD.MOV.U32 R22, RZ, RZ, R8 ;  /* 0x000000ffff167224 */ /* 0x001fce00078e0008 */
.L_x_6:
[----:B------:R-:W-:-:S13]  /*10e0*/  ISETP.NE.AND P1, PT, R6, RZ, PT ;  /* 0x000000ff0600720c */ /* 0x000fda0003f25270 */
[----:B------:R-:W-:Y:S05]  /*10f0*/  @!P1 BRA `(.L_x_8) ;  /* 0x00000004004c9947 */ /* 0x000fea0003800000 */
[----:B------:R-:W-:Y:S02]  /*1100*/  IADD3 R12, PT, PT, R6, -0x1, RZ ;  /* 0xffffffff060c7810 */ /* 0x000fe40007ffe0ff */
[----:B------:R-:W-:Y:S02]  /*1110*/  ISETP.NE.AND P2, PT, R4, RZ, PT ;  /* 0x000000ff0400720c */ /* 0x000fe40003f45270 */
[----:B------:R-:W-:-:S13]  /*1120*/  ISETP.GE.U32.AND P1, PT, R12, 0x7, PT ;  /* 0x000000070c00780c */ /* 0x000fda0003f26070 */
[----:B------:R-:W-:Y:S05]  /*1130*/  @!P1 BRA `(.L_x_9) ;  /* 0x0000000000909947 */ /* 0x000fea0003800000 */
[----:B------:R-:W0:Y:S01]  /*1140*/  LDC.64 R12, c[0x0][0x380] ;  /* 0x0000e000ff0c7b82 */ /* 0x000e220000000a00 */
[----:B------:R-:W-:-:S04]  /*1150*/  IADD3 R25, PT, PT, R19, R22, RZ ;  /* 0x0000001613197210 */ /* 0x000fc80007ffe0ff */
[C---:B------:R-:W-:Y:S01]  /*1160*/  IADD3 R17, PT, PT, R25.reuse, 0x2, RZ ;  /* 0x0000000219117810 */ /* 0x040fe20007ffe0ff */
[C---:B------:R-:W-:Y:S01]  /*1170*/  VIADD R15, R25.reuse, 0x3 ;  /* 0x00000003190f7836 */ /* 0x040fe20000000000 */
[C---:B------:R-:W-:Y:S02]  /*1180*/  IADD3 R24, PT, PT, R25.reuse, 0x5, RZ ;  /* 0x0000000519187810 */ /* 0x040fe40007ffe0ff */
[C---:B------:R-:W-:Y:S02]  /*1190*/  IADD3 R21, PT, PT, R25.reuse, 0x1, RZ ;  /* 0x0000000119157810 */ /* 0x040fe40007ffe0ff */
[----:B------:R-:W-:Y:S01]  /*11a0*/  IADD3 R29, PT, PT, R25, 0x4, RZ ;  /* 0x00000004191d7810 */ /* 0x000fe20007ffe0ff */
[----:B0-----:R-:W-:-:S04]  /*11b0*/  IMAD.WIDE.U32 R16, R17, 0x4, R12 ;  /* 0x0000000411107825 */ /* 0x001fc800078e000c */
[--C-:B------:R-:W-:Y:S02]  /*11c0*/  IMAD.WIDE.U32 R14, R15, 0x4, R12.reuse ;  /* 0x000000040f0e7825 */ /* 0x100fe400078e000c */
[----:B------:R0:W2:Y:S02]  /*11d0*/  LDG.E R16, desc[UR8][R16.64] ;  /* 0x0000000810107981 */ /* 0x0000a4000c1e1900 */
[--C-:B------:R-:W-:Y:S02]  /*11e0*/  IMAD.WIDE.U32 R26, R25, 0x4, R12.reuse ;  /* 0x00000004191a7825 */ /* 0x100fe400078e000c */
[----:B------:R1:W3:Y:S02]  /*11f0*/  LDG.E R14, desc[UR8][R14.64] ;  /* 0x000000080e0e7981 */ /* 0x0002e4000c1e1900 */
[--C-:B------:R-:W-:Y:S02]  /*1200*/  IMAD.WIDE.U32 R20, R21, 0x4, R12.reuse ;  /* 0x0000000415147825 */ /* 0x100fe400078e000c */
[----:B------:R4:W5:Y:S01]  /*1210*/  LDG.E R23, desc[UR8][R26.64] ;  /* 0x000000081a177981 */ /* 0x000962000c1e1900 */
[----:B0-----:R-:W-:Y:S01]  /*1220*/  IADD3 R17, PT, PT, R25, 0x6, RZ ;  /* 0x0000000619117810 */ /* 0x001fe20007ffe0ff */
[----:B------:R-:W-:-:S02]  /*1230*/  IMAD.WIDE.U32 R28, R29, 0x4, R12 ;  /* 0x000000041d1c7825 */ /* 0x000fc400078e000c */
[----:B------:R-:W5:Y:S01]  /*1240*/  LDG.E R20, desc[UR8][R20.64] ;  /* 0x0000000814147981 */ /* 0x000f62000c1e1900 */
[----:B-1----:R-:W-:-:S03]  /*1250*/  IADD3 R15, PT, PT, R25, 0x7, RZ ;  /* 0x00000007190f7810 */ /* 0x002fc60007ffe0ff */
[----:B------:R-:W5:Y:S01]  /*1260*/  LDG.E R28, desc[UR8][R28.64] ;  /* 0x000000081c1c7981 */ /* 0x000f62000c1e1900 */
[----:B----4-:R-:W-:-:S04]  /*1270*/  IMAD.WIDE.U32 R26, R24, 0x4, R12 ;  /* 0x00000004181a7825 */ /* 0x010fc800078e000c */
[--C-:B------:R-:W-:Y:S02]  /*1280*/  IMAD.WIDE.U32 R24, R17, 0x4, R12.reuse ;  /* 0x0000000411187825 */ /* 0x100fe400078e000c */
[----:B------:R-:W4:Y:S02]  /*1290*/  LDG.E R26, desc[UR8][R26.64] ;  /* 0x000000081a1a7981 */ /* 0x000f24000c1e1900 */
[----:B------:R-:W-:Y:S02]  /*12a0*/  IMAD.WIDE.U32 R12, R15, 0x4, R12 ;  /* 0x000000040f0c7825 */ /* 0x000fe400078e000c */
[----:B------:R-:W4:Y:S04]  /*12b0*/  LDG.E R24, desc[UR8][R24.64] ;  /* 0x0000000818187981 */ /* 0x000f28000c1e1900 */
[----:B------:R-:W4:Y:S01]  /*12c0*/  LDG.E R12, desc[UR8][R12.64] ;  /* 0x000000080c0c7981 */ /* 0x000f22000c1e1900 */
[----:B------:R-:W-:-:S05]  /*12d0*/  IMAD.IADD R15, R11, 0x1, R22 ;  /* 0x000000010b0f7824 */ /* 0x000fca00078e0216 */
[----:B------:R-:W-:Y:S02]  /*12e0*/  LEA R15, R15, R9, 0x2 ;  /* 0x000000090f0f7211 */ /* 0x000fe400078e10ff */
[----:B------:R-:W-:-:S03]  /*12f0*/  IADD3 R22, PT, PT, R22, 0x8, RZ ;  /* 0x0000000816167810 */ /* 0x000fc60007ffe0ff */
[----:B--2---:R0:W-:Y:S04]  /*1300*/  STS [R15+0x8], R16 ;  /* 0x000008100f007388 */ /* 0x0041e80000000800 */
[----:B---3--:R0:W-:Y:S04]  /*1310*/  STS [R15+0xc], R14 ;  /* 0x00000c0e0f007388 */ /* 0x0081e80000000800 */
[----:B-----5:R0:W-:Y:S04]  /*1320*/  STS [R15], R23 ;  /* 0x000000170f007388 */ /* 0x0201e80000000800 */
[----:B------:R0:W-:Y:S04]  /*1330*/  STS [R15+0x4], R20 ;  /* 0x000004140f007388 */ /* 0x0001e80000000800 */
[----:B------:R0:W-:Y:S04]  /*1340*/  STS [R15+0x10], R28 ;  /* 0x0000101c0f007388 */ /* 0x0001e80000000800 */
[----:B----4-:R0:W-:Y:S04]  /*1350*/  STS [R15+0x14], R26 ;  /* 0x0000141a0f007388 */ /* 0x0101e80000000800 */
[----:B------:R0:W-:Y:S04]  /*1360*/  STS [R15+0x18], R24 ;  /* 0x000018180f007388 */ /* 0x0001e80000000800 */
[----:B------:R0:W-:Y:S02]  /*1370*/  STS [R15+0x1c], R12 ;  /* 0x00001c0c0f007388 */ /* 0x0001e40000000800 */
.L_x_9:
[----:B------:R-:W-:Y:S05]  /*1380*/  @!P2 BRA `(.L_x_8) ;  /* 0x0000000000a8a947 */ /* 0x000fea0003800000 */
[----:B------:R-:W-:Y:S02]  /*1390*/  ISETP.GE.U32.AND P1, PT, R18, 0x3, PT ;  /* 0x000000031200780c */ /* 0x000fe40003f26070 */
[----:B------:R-:W-:-:S11]  /*13a0*/  ISETP.NE.AND P2, PT, R5, RZ, PT ;  /* 0x000000ff0500720c */ /* 0x000fd60003f45270 */
[----:B------:R-:W-:Y:S05]  /*13b0*/  @!P1 BRA `(.L_x_10) ;  /* 0x0000000000509947 */ /* 0x000fea0003800000 */
[----:B0-----:R-:W0:Y:S01]  /*13c0*/  LDC.64 R12, c[0x0][0x380] ;  /* 0x0000e000ff0c7b82 */ /* 0x001e220000000a00 */
[----:B------:R-:W-:-:S04]  /*13d0*/  IADD3 R21, PT, PT, R19, R22, RZ ;  /* 0x0000001613157210 */ /* 0x000fc80007ffe0ff */
[C---:B------:R-:W-:Y:S01]  /*13e0*/  IADD3 R17, PT, PT, R21.reuse, 0x1, RZ ;  /* 0x0000000115117810 */ /* 0x040fe20007ffe0ff */
[C---:B------:R-:W-:Y:S01]  /*13f0*/  VIADD R15, R21.reuse, 0x2 ;  /* 0x00000002150f7836 */ /* 0x040fe20000000000 */
[C---:B------:R-:W-:Y:S01]  /*1400*/  IADD3 R23, PT, PT, R21.reuse, 0x3, RZ ;  /* 0x0000000315177810 */ /* 0x040fe20007ffe0ff */
[----:B0-----:R-:W-:-:S04]  /*1410*/  IMAD.WIDE.U32 R20, R21, 0x4, R12 ;  /* 0x0000000415147825 */ /* 0x001fc800078e000c */
[--C-:B------:R-:W-:Y:S02]  /*1420*/  IMAD.WIDE.U32 R16, R17, 0x4, R12.reuse ;  /* 0x0000000411107825 */ /* 0x100fe400078e000c */
[----:B------:R-:W2:Y:S02]  /*1430*/  LDG.E R20, desc[UR8][R20.64] ;  /* 0x0000000814147981 */ /* 0x000ea4000c1e1900 */
[--C-:B------:R-:W-:Y:S02]  /*1440*/  IMAD.WIDE.U32 R14, R15, 0x4, R12.reuse ;  /* 0x000000040f0e7825 */ /* 0x100fe400078e000c */
[----:B------:R-:W3:Y:S02]  /*1450*/  LDG.E R16, desc[UR8][R16.64] ;  /* 0x0000000810107981 */ /* 0x000ee4000c1e1900 */
[----:B------:R-:W-:Y:S02]  /*1460*/  IMAD.WIDE.U32 R12, R23, 0x4, R12 ;  /* 0x00000004170c7825 */ /* 0x000fe400078e000c */
[----:B------:R-:W4:Y:S04]  /*1470*/  LDG.E R14, desc[UR8][R14.64] ;  /* 0x000000080e0e7981 */ /* 0x000f28000c1e1900 */
[----:B------:R-:W5:Y:S01]  /*1480*/  LDG.E R12, desc[UR8][R12.64] ;  /* 0x000000080c0c7981 */ /* 0x000f62000c1e1900 */
[----:B------:R-:W-:-:S04]  /*1490*/  IADD3 R24, PT, PT, R11, R22, RZ ;  /* 0x000000160b187210 */ /* 0x000fc80007ffe0ff */
[----:B------:R-:W-:Y:S02]  /*14a0*/  LEA R23, R24, R9, 0x2 ;  /* 0x0000000918177211 */ /* 0x000fe400078e10ff */
[----:B------:R-:W-:-:S03]  /*14b0*/  IADD3 R22, PT, PT, R22, 0x4, RZ ;  /* 0x0000000416167810 */ /* 0x000fc60007ffe0ff */
[----:B--2---:R1:W-:Y:S04]  /*14c0*/  STS [R23], R20 ;  /* 0x0000001417007388 */ /* 0x0043e80000000800 */
[----:B---3--:R1:W-:Y:S04]  /*14d0*/  STS [R23+0x4], R16 ;  /* 0x0000041017007388 */ /* 0x0083e80000000800 */
[----:B----4-:R1:W-:Y:S04]  /*14e0*/  STS [R23+0x8], R14 ;  /* 0x0000080e17007388 */ /* 0x0103e80000000800 */
[----:B-----5:R1:W-:Y:S02]  /*14f0*/  STS [R23+0xc], R12 ;  /* 0x00000c0c17007388 */ /* 0x0203e40000000800 */
.L_x_10:
[----:B------:R-:W-:Y:S05]  /*1500*/  @!P2 BRA `(.L_x_8) ;  /* 0x000000000048a947 */ /* 0x000fea0003800000 */
[----:B01----:R-:W0:Y:S01]  /*1510*/  LDC.64 R12, c[0x0][0x380] ;  /* 0x0000e000ff0c7b82 */ /* 0x003e220000000a00 */
[----:B------:R-:W-:-:S04]  /*1520*/  IMAD.IADD R17, R19, 0x1, R22 ;  /* 0x0000000113117824 */ /* 0x000fc800078e0216 */
[----:B0-----:R-:W-:-:S06]  /*1530*/  IMAD.WIDE.U32 R14, R17, 0x4, R12 ;  /* 0x00000004110e7825 */ /* 0x001fcc00078e000c */
[----:B------:R-:W2:Y:S01]  /*1540*/  LDG.E R14, desc[UR8][R14.64] ;  /* 0x000000080e0e7981 */ /* 0x000ea2000c1e1900 */
[----:B------:R-:W-:Y:S02]  /*1550*/  IADD3 R16, PT, PT, R11, R22, RZ ;  /* 0x000000160b107210 */ /* 0x000fe40007ffe0ff */
[----:B------:R-:W-:Y:S02]  /*1560*/  ISETP.NE.AND P1, PT, R5, 0x1, PT ;  /* 0x000000010500780c */ /* 0x000fe40003f25270 */
[----:B------:R-:W-:-:S05]  /*1570*/  LEA R19, R16, R9, 0x2 ;  /* 0x0000000910137211 */ /* 0x000fca00078e10ff */
[----:B--2---:R2:W-:Y:S06]  /*1580*/  STS [R19], R14 ;  /* 0x0000000e13007388 */ /* 0x0045ec0000000800 */
[----:B------:R-:W-:Y:S05]  /*1590*/  @!P1 BRA `(.L_x_8) ;  /* 0x0000000000249947 */ /* 0x000fea0003800000 */
[----:B------:R-:W-:Y:S02]  /*15a0*/  ISETP.NE.AND P1, PT, R5, 0x2, PT ;  /* 0x000000020500780c */ /* 0x000fe40003f25270 */
[----:B------:R-:W-:-:S05]  /*15b0*/  IADD3 R15, PT, PT, R17, 0x1, RZ ;  /* 0x00000001110f7810 */ /* 0x000fca0007ffe0ff */
[----:B--2---:R-:W-:-:S06]  /*15c0*/  IMAD.WIDE.U32 R14, R15, 0x4, R12 ;  /* 0x000000040f0e7825 */ /* 0x004fcc00078e000c */
[----:B------:R-:W-:Y:S01]  /*15d0*/  @P1 IADD3 R17, PT, PT, R17, 0x2, RZ ;  /* 0x0000000211111810 */ /* 0x000fe20007ffe0ff */
[----:B------:R-:W2:Y:S04]  /*15e0*/  LDG.E R14, desc[UR8][R14.64] ;  /* 0x000000080e0e7981 */ /* 0x000ea8000c1e1900 */
[----:B------:R-:W-:-:S06]  /*15f0*/  @P1 IMAD.WIDE.U32 R12, R17, 0x4, R12 ;  /* 0x00000004110c1825 */ /* 0x000fcc00078e000c */
[----:B------:R-:W3:Y:S04]  /*1600*/  @P1 LDG.E R12, desc[UR8][R12.64] ;  /* 0x000000080c0c1981 */ /* 0x000ee8000c1e1900 */
[----:B--2---:R4:W-:Y:S04]  /*1610*/  STS [R19+0x4], R14 ;  /* 0x0000040e13007388 */ /* 0x0049e80000000800 */
[----:B---3--:R4:W-:Y:S02]  /*1620*/  @P1 STS [R19+0x8], R12 ;  /* 0x0000080c13001388 */ /* 0x0089e40000000800 */
.L_x_8:
[----:B------:R-:W-:Y:S05]  /*1630*/  @P0 BRA `(.L_x_11) ;  /* 0xfffffff4006c0947 */ /* 0x000fea000383ffff */
.L_x_5:
[----:B------:R-:W-:-:S06]  /*1640*/  UIADD3 UR4, UPT, UPT, UR4, 0x1, URZ ;  /* 0x0000000104047890 */ /* 0x000fcc000fffe0ff */
[----:B------:R-:W-:-:S13]  /*1650*/  ISETP.NE.AND P0, PT, R2, UR4, PT ;  /* 0x0000000402007c0c */ /* 0x000fda000bf05270 */
[----:B------:R-:W-:Y:S05]  /*1660*/  @P0 BRA `(.L_x_12) ;  /* 0xffffffe800d00947 */ /* 0x000fea000383ffff */
[----:B------:R-:W-:Y:S05]  /*1670*/  EXIT ;  /* 0x000000000000794d */ /* 0x000fea0003800000 */
.L_x_13:
[----:B------:R-:W-:-:S00]  /*1680*/  BRA `(.L_x_13) ;  /* 0xfffffffc00fc7947 */ /* 0x000fc0000383ffff */
[----:B------:R-:W-:-:S00]  /*1690*/  NOP ;  /* 0x0000000000007918 */ /* 0x000fc00000000000 */
        /* <DEDUP_REMOVED lines=14> */
.L_x_14:


//--------------------- .nv.shared._Z22flash_attention_kernelPKfS0_S0_PfjjfS1_S1_i --------------------------
	.section	.nv.shared._Z22flash_attention_kernelPKfS0_S0_PfjjfS1_S1_i,"aw",@nobits
	.sectionflags	@""
	.align	16
	.zero		1024


//--------------------- .nv.shared.reserved.0     --------------------------
	.section	.nv.shared.reserved.0,"aw",@nobits
	.weak		__nv_reservedSMEM_offset_0_alias
	.size		__nv_reservedSMEM_offset_0_alias, 0, 64
	.other		__nv_reservedSMEM_offset_0_alias,@"STO_CUDA_RESERVED_SHARED STV_DEFAULT"
__nv_reservedSMEM_offset_0_alias:
	.zero		0
	.zero		64


//--------------------- .nv.constant0._Z22flash_attention_kernelPKfS0_S0_PfjjfS1_S1_i --------------------------
	.section	.nv.constant0._Z22flash_attention_kernelPKfS0_S0_PfjjfS1_S1_i,"a",@progbits
	.sectionflags	@""
	.align	4
.nv.constant0._Z22flash_attention_kernelPKfS0_S0_PfjjfS1_S1_i:
	.zero		964


//--------------------- SYMBOLS --------------------------

	.type		.nv.reservedSmem.offset0,@object
	.size		.nv.reservedSmem.offset0,0x4
	.type		.nv.reservedSmem.cap,@object
	.size		.nv.reservedSmem.cap,0x4
